	.target	sm_90a

	.elftype	@"ET_EXEC"


//--------------------- .note.nv.tkinfo           --------------------------
	.section	.note.nv.tkinfo,"",@"SHT_NOTE"
	.sectionflags	@"SHF_NOTE_NV_TKINFO"
	.tkinfo
        /*0018*/ 	.word	0x00000002
        /*0030*/ 	.string	""
        /*0030*/ 	.string	"ptxas"
        /*0030*/ 	.string	"Cuda compilation tools, release 13.0, V13.0.88"
        /*0030*/ 	.string	"Build cuda_13.0.r13.0/compiler.36424714_0"
        /*0030*/ 	.string	"-arch sm_90a -m 64 "



//--------------------- .note.nv.cuinfo           --------------------------
	.section	.note.nv.cuinfo,"",@"SHT_NOTE"
	.sectionflags	@"SHF_NOTE_NV_CUINFO"
        /*0018*/ 	.short	0x0002
        /*001a*/ 	.short	0x005a
        /*001c*/ 	.short	0x0082
	.zero		2


//--------------------- .nv.info                  --------------------------
	.section	.nv.info,"",@"SHT_CUDA_INFO"
	.align	4


	//----- nvinfo : EIATTR_REGCOUNT
	.align		4
        /*0000*/ 	.byte	0x04, 0x2f
        /*0002*/ 	.short	(.L_16 - .L_15)
	.align		4
.L_15:
        /*0004*/ 	.word	index@(_ZN7cutlass13device_kernelINS_4gemm6kernel13GemmUniversalIN4cute5tupleIJiiiiEEENS1_10collective13CollectiveMmaINS1_37MainloopSm90TmaGmmaWarpSpecializedFP8ILi12ENS5_IJNS4_1CILi2EEENSA_ILi1EEESC_EEENS1_35KernelTmaWarpSpecializedCooperativeEEENS5_IJNSA_ILi128EEESG_NSA_ILi64EEEEEENS_12float_e4m3_tENS5_IJlSC_lEEESJ_SK_NS4_8TiledMMAINS4_8MMA_AtomIJNS4_4SM904GMMA31MMA_64x128x32_F32E4M3E4M3_SS_TNILNSO_7ScaleInE1ELSQ_1EEEEEENS4_6LayoutISD_NS5_IJSC_NSA_ILi0EEESU_EEEEENS5_IJNS4_10UnderscoreESX_SX_EEEEENS4_13SM90_TMA_LOADENS4_14ComposedLayoutINS4_7SwizzleILi2ELi4ELi3EEENS4_18smem_ptr_flag_bitsILi8EEENST_INS5_IJNSA_ILi8EEESH_EEENS5_IJSH_SC_EEEEEEEvNS4_8identityENS4_23SM90_TMA_LOAD_MULTICASTES1A_vS1B_EENS_8epilogue10collective18CollectiveEpilogueINS1E_22Sm90TmaWarpSpecializedILi4ELi2ELi16ELb0ELb0EEEJSI_NS5_IJSG_NSA_ILi32EEEEEESJ_SK_SJ_SK_NS1E_6fusion15FusionCallbacksIS1I_NS1L_13LinCombEltActINS1E_6thread4ReLuESJ_fSJ_fLNS_15FloatRoundStyleE2EEESI_S1K_JEEES10_NS11_INS12_ILi1ELi4ELi3EEES15_NST_INS5_IJS16_S1J_EEENS5_IJS1J_SC_EEEEEEENS4_39AutoVectorizingCopyWithAssumedAlignmentILi128EEENS4_14SM90_TMA_STOREES1X_S1Z_NS4_9Copy_AtomIJNS4_17SM90_U32x4_STSM_NENS_6half_tEEEEvEEEvvEEEEvNT_6ParamsE)
        /*0008*/ 	.word	0x000000a8


	//----- nvinfo : EIATTR_FRAME_SIZE
	.align		4
.L_16:
        /*000c*/ 	.byte	0x04, 0x11
        /*000e*/ 	.short	(.L_18 - .L_17)
	.align		4
.L_17:
        /*0010*/ 	.word	index@(_ZN7cutlass13device_kernelINS_4gemm6kernel13GemmUniversalIN4cute5tupleIJiiiiEEENS1_10collective13CollectiveMmaINS1_37MainloopSm90TmaGmmaWarpSpecializedFP8ILi12ENS5_IJNS4_1CILi2EEENSA_ILi1EEESC_EEENS1_35KernelTmaWarpSpecializedCooperativeEEENS5_IJNSA_ILi128EEESG_NSA_ILi64EEEEEENS_12float_e4m3_tENS5_IJlSC_lEEESJ_SK_NS4_8TiledMMAINS4_8MMA_AtomIJNS4_4SM904GMMA31MMA_64x128x32_F32E4M3E4M3_SS_TNILNSO_7ScaleInE1ELSQ_1EEEEEENS4_6LayoutISD_NS5_IJSC_NSA_ILi0EEESU_EEEEENS5_IJNS4_10UnderscoreESX_SX_EEEEENS4_13SM90_TMA_LOADENS4_14ComposedLayoutINS4_7SwizzleILi2ELi4ELi3EEENS4_18smem_ptr_flag_bitsILi8EEENST_INS5_IJNSA_ILi8EEESH_EEENS5_IJSH_SC_EEEEEEEvNS4_8identityENS4_23SM90_TMA_LOAD_MULTICASTES1A_vS1B_EENS_8epilogue10collective18CollectiveEpilogueINS1E_22Sm90TmaWarpSpecializedILi4ELi2ELi16ELb0ELb0EEEJSI_NS5_IJSG_NSA_ILi32EEEEEESJ_SK_SJ_SK_NS1E_6fusion15FusionCallbacksIS1I_NS1L_13LinCombEltActINS1E_6thread4ReLuESJ_fSJ_fLNS_15FloatRoundStyleE2EEESI_S1K_JEEES10_NS11_INS12_ILi1ELi4ELi3EEES15_NST_INS5_IJS16_S1J_EEENS5_IJS1J_SC_EEEEEEENS4_39AutoVectorizingCopyWithAssumedAlignmentILi128EEENS4_14SM90_TMA_STOREES1X_S1Z_NS4_9Copy_AtomIJNS4_17SM90_U32x4_STSM_NENS_6half_tEEEEvEEEvvEEEEvNT_6ParamsE)
        /*0014*/ 	.word	0x00000000


	//----- nvinfo : EIATTR_MIN_STACK_SIZE
	.align		4
.L_18:
        /*0018*/ 	.byte	0x04, 0x12
        /*001a*/ 	.short	(.L_20 - .L_19)
	.align		4
.L_19:
        /*001c*/ 	.word	index@(_ZN7cutlass13device_kernelINS_4gemm6kernel13GemmUniversalIN4cute5tupleIJiiiiEEENS1_10collective13CollectiveMmaINS1_37MainloopSm90TmaGmmaWarpSpecializedFP8ILi12ENS5_IJNS4_1CILi2EEENSA_ILi1EEESC_EEENS1_35KernelTmaWarpSpecializedCooperativeEEENS5_IJNSA_ILi128EEESG_NSA_ILi64EEEEEENS_12float_e4m3_tENS5_IJlSC_lEEESJ_SK_NS4_8TiledMMAINS4_8MMA_AtomIJNS4_4SM904GMMA31MMA_64x128x32_F32E4M3E4M3_SS_TNILNSO_7ScaleInE1ELSQ_1EEEEEENS4_6LayoutISD_NS5_IJSC_NSA_ILi0EEESU_EEEEENS5_IJNS4_10UnderscoreESX_SX_EEEEENS4_13SM90_TMA_LOADENS4_14ComposedLayoutINS4_7SwizzleILi2ELi4ELi3EEENS4_18smem_ptr_flag_bitsILi8EEENST_INS5_IJNSA_ILi8EEESH_EEENS5_IJSH_SC_EEEEEEEvNS4_8identityENS4_23SM90_TMA_LOAD_MULTICASTES1A_vS1B_EENS_8epilogue10collective18CollectiveEpilogueINS1E_22Sm90TmaWarpSpecializedILi4ELi2ELi16ELb0ELb0EEEJSI_NS5_IJSG_NSA_ILi32EEEEEESJ_SK_SJ_SK_NS1E_6fusion15FusionCallbacksIS1I_NS1L_13LinCombEltActINS1E_6thread4ReLuESJ_fSJ_fLNS_15FloatRoundStyleE2EEESI_S1K_JEEES10_NS11_INS12_ILi1ELi4ELi3EEES15_NST_INS5_IJS16_S1J_EEENS5_IJS1J_SC_EEEEEEENS4_39AutoVectorizingCopyWithAssumedAlignmentILi128EEENS4_14SM90_TMA_STOREES1X_S1Z_NS4_9Copy_AtomIJNS4_17SM90_U32x4_STSM_NENS_6half_tEEEEvEEEvvEEEEvNT_6ParamsE)
        /*0020*/ 	.word	0x00000000
.L_20:


//--------------------- .nv.compat                --------------------------
	.section	.nv.compat,"",@"SHT_CUDA_COMPAT_INFO"
	.align	4
        /*0000*/ 	.byte	0x02, 0x09, 0x01, 0x00, 0x02, 0x02, 0x04, 0x00, 0x02, 0x05, 0x05, 0x00, 0x03, 0x07, 0x01, 0x01
        /*0010*/ 	.byte	0x02, 0x03, 0x01, 0x00, 0x02, 0x06, 0x01, 0x00, 0x04, 0x0b, 0x08, 0x00, 0x00, 0x00, 0x00, 0x00
        /*0020*/ 	.byte	0x00, 0x00, 0x00, 0x00


//--------------------- .nv.info._ZN7cutlass13device_kernelINS_4gemm6kernel13GemmUniversalIN4cute5tupleIJiiiiEEENS1_10collective13CollectiveMmaINS1_37MainloopSm90TmaGmmaWarpSpecializedFP8ILi12ENS5_IJNS4_1CILi2EEENSA_ILi1EEESC_EEENS1_35KernelTmaWarpSpecializedCooperativeEEENS5_IJNSA_ILi128EEESG_NSA_ILi64EEEEEENS_12float_e4m3_tENS5_IJlSC_lEEESJ_SK_NS4_8TiledMMAINS4_8MMA_AtomIJNS4_4SM904GMMA31MMA_64x128x32_F32E4M3E4M3_SS_TNILNSO_7ScaleInE1ELSQ_1EEEEEENS4_6LayoutISD_NS5_IJSC_NSA_ILi0EEESU_EEEEENS5_IJNS4_10UnderscoreESX_SX_EEEEENS4_13SM90_TMA_LOADENS4_14ComposedLayoutINS4_7SwizzleILi2ELi4ELi3EEENS4_18smem_ptr_flag_bitsILi8EEENST_INS5_IJNSA_ILi8EEESH_EEENS5_IJSH_SC_EEEEEEEvNS4_8identityENS4_23SM90_TMA_LOAD_MULTICASTES1A_vS1B_EENS_8epilogue10collective18CollectiveEpilogueINS1E_22Sm90TmaWarpSpecializedILi4ELi2ELi16ELb0ELb0EEEJSI_NS5_IJSG_NSA_ILi32EEEEEESJ_SK_SJ_SK_NS1E_6fusion15FusionCallbacksIS1I_NS1L_13LinCombEltActINS1E_6thread4ReLuESJ_fSJ_fLNS_15FloatRoundStyleE2EEESI_S1K_JEEES10_NS11_INS12_ILi1ELi4ELi3EEES15_NST_INS5_IJS16_S1J_EEENS5_IJS1J_SC_EEEEEEENS4_39AutoVectorizingCopyWithAssumedAlignmentILi128EEENS4_14SM90_TMA_STOREES1X_S1Z_NS4_9Copy_AtomIJNS4_17SM90_U32x4_STSM_NENS_6half_tEEEEvEEEvvEEEEvNT_6ParamsE --------------------------
	.section	.nv.info._ZN7cutlass13device_kernelINS_4gemm6kernel13GemmUniversalIN4cute5tupleIJiiiiEEENS1_10collective13CollectiveMmaINS1_37MainloopSm90TmaGmmaWarpSpecializedFP8ILi12ENS5_IJNS4_1CILi2EEENSA_ILi1EEESC_EEENS1_35KernelTmaWarpSpecializedCooperativeEEENS5_IJNSA_ILi128EEESG_NSA_ILi64EEEEEENS_12float_e4m3_tENS5_IJlSC_lEEESJ_SK_NS4_8TiledMMAINS4_8MMA_AtomIJNS4_4SM904GMMA31MMA_64x128x32_F32E4M3E4M3_SS_TNILNSO_7ScaleInE1ELSQ_1EEEEEENS4_6LayoutISD_NS5_IJSC_NSA_ILi0EEESU_EEEEENS5_IJNS4_10UnderscoreESX_SX_EEEEENS4_13SM90_TMA_LOADENS4_14ComposedLayoutINS4_7SwizzleILi2ELi4ELi3EEENS4_18smem_ptr_flag_bitsILi8EEENST_INS5_IJNSA_ILi8EEESH_EEENS5_IJSH_SC_EEEEEEEvNS4_8identityENS4_23SM90_TMA_LOAD_MULTICASTES1A_vS1B_EENS_8epilogue10collective18CollectiveEpilogueINS1E_22Sm90TmaWarpSpecializedILi4ELi2ELi16ELb0ELb0EEEJSI_NS5_IJSG_NSA_ILi32EEEEEESJ_SK_SJ_SK_NS1E_6fusion15FusionCallbacksIS1I_NS1L_13LinCombEltActINS1E_6thread4ReLuESJ_fSJ_fLNS_15FloatRoundStyleE2EEESI_S1K_JEEES10_NS11_INS12_ILi1ELi4ELi3EEES15_NST_INS5_IJS16_S1J_EEENS5_IJS1J_SC_EEEEEEENS4_39AutoVectorizingCopyWithAssumedAlignmentILi128EEENS4_14SM90_TMA_STOREES1X_S1Z_NS4_9Copy_AtomIJNS4_17SM90_U32x4_STSM_NENS_6half_tEEEEvEEEvvEEEEvNT_6ParamsE,"",@"SHT_CUDA_INFO"
	.sectionflags	@""
	.align	4


	//----- nvinfo : EIATTR_CUDA_API_VERSION
	.align		4
        /*0000*/ 	.byte	0x04, 0x37
        /*0002*/ 	.short	(.L_22 - .L_21)
.L_21:
        /*0004*/ 	.word	0x00000082


	//----- nvinfo : EIATTR_KPARAM_INFO
	.align		4
.L_22:
        /*0008*/ 	.byte	0x04, 0x17
        /*000a*/ 	.short	(.L_24 - .L_23)
.L_23:
        /*000c*/ 	.word	0x00000000
        /*0010*/ 	.short	0x0000
        /*0012*/ 	.short	0x0070
        /*0014*/ 	.byte	0x00, 0xf0, 0x01, 0x1c


	//----- nvinfo : EIATTR_SPARSE_MMA_MASK
	.align		4
.L_24:
        /*0018*/ 	.byte	0x03, 0x50
        /*001a*/ 	.short	0x0000


	//----- nvinfo : EIATTR_MAXREG_COUNT
	.align		4
        /*001c*/ 	.byte	0x03, 0x1b
        /*001e*/ 	.short	0x00a8


	//----- nvinfo : EIATTR_NUM_BARRIERS
	.align		4
        /*0020*/ 	.byte	0x02, 0x4c
        /*0022*/ 	.byte	0x02
	.zero		1


	//----- nvinfo : EIATTR_EXTERNS
	.align		4
        /*0024*/ 	.byte	0x04, 0x0f
        /*0026*/ 	.short	(.L_26 - .L_25)


	//   ....[0]....
	.align		4
.L_25:
        /*0028*/ 	.word	index@(__assertfail)


	//----- nvinfo : EIATTR_MERCURY_ISA_VERSION
	.align		4
.L_26:
        /*002c*/ 	.byte	0x03, 0x5f
        /*002e*/ 	.short	0x0101


	//----- nvinfo : EIATTR_INT_WARP_WIDE_INSTR_OFFSETS
	.align		4
        /*0030*/ 	.byte	0x04, 0x31
        /*0032*/ 	.short	(.L_28 - .L_27)


	//   ....[0]....
.L_27:
        /*0034*/ 	.word	0x00000b60


	//   ....[1]....
        /*0038*/ 	.word	0x00000b70


	//   ....[2]....
        /*003c*/ 	.word	0x00000c70


	//----- nvinfo : EIATTR_COOP_GROUP_MASK_REGIDS
	.align		4
.L_28:
        /*0040*/ 	.byte	0x04, 0x29
        /*0042*/ 	.short	(.L_30 - .L_29)


	//   ....[0]....
.L_29:
        /*0044*/ 	.word	0xffffffff


	//   ....[1]....
        /*0048*/ 	.word	0xffffffff


	//   ....[2]....
        /*004c*/ 	.word	0xffffffff


	//   ....[3]....
        /*0050*/ 	.word	0xffffffff


	//   ....[4]....
        /*0054*/ 	.word	0xffffffff


	//   ....[5]....
        /*0058*/ 	.word	0xffffffff


	//   ....[6]....
        /*005c*/ 	.word	0xffffffff


	//----- nvinfo : EIATTR_COOP_GROUP_INSTR_OFFSETS
	.align		4
.L_30:
        /*0060*/ 	.byte	0x04, 0x28
        /*0062*/ 	.short	(.L_32 - .L_31)


	//   ....[0]....
.L_31:
        /*0064*/ 	.word	0x00000070


	//   ....[1]....
        /*0068*/ 	.word	0x00000080


	//   ....[2]....
        /*006c*/ 	.word	0x00000440


	//   ....[3]....
        /*0070*/ 	.word	0x00000740


	//   ....[4]....
        /*0074*/ 	.word	0x000009a0


	//   ....[5]....
        /*0078*/ 	.word	0x00000db0


	//   ....[6]....
        /*007c*/ 	.word	0x00001840


	//----- nvinfo : EIATTR_REG_RECONFIG
	.align		4
.L_32:
        /*0080*/ 	.byte	0x01, 0x54
	.zero		2


	//----- nvinfo : EIATTR_SYSCALL_OFFSETS
	.align		4
        /*0084*/ 	.byte	0x04, 0x46
        /*0086*/ 	.short	(.L_34 - .L_33)


	//   ....[0]....
.L_33:
        /*0088*/ 	.word	0x000035f0


	//   ....[1]....
        /*008c*/ 	.word	0x00003730


	//----- nvinfo : EIATTR_MBARRIER_INSTR_OFFSETS
	.align		4
.L_34:
        /*0090*/ 	.byte	0x04, 0x39
        /*0092*/ 	.short	(.L_36 - .L_35)


	//   ....[0]....
.L_35:
        /*0094*/ 	.word	0x00000560
        /*0098*/ 	.word	0x000000ff
        /*009c*/ 	.word	0x00000000
        /*00a0*/ 	.short	0x0100
        /*00a2*/ 	.byte	0x08
	.zero		1


	//   ....[1]....
        /*00a4*/ 	.word	0x00000570
        /*00a8*/ 	.word	0x000000ff
        /*00ac*/ 	.word	0x00000060
        /*00b0*/ 	.short	0x0100
        /*00b2*/ 	.byte	0x08
	.zero		1


	//   ....[2]....
        /*00b4*/ 	.word	0x00000580
        /*00b8*/ 	.word	0x000000ff
        /*00bc*/ 	.word	0x00000008
        /*00c0*/ 	.short	0x0100
        /*00c2*/ 	.byte	0x08
	.zero		1


	//   ....[3]....
        /*00c4*/ 	.word	0x00000590
        /*00c8*/ 	.word	0x000000ff
        /*00cc*/ 	.word	0x00000068
        /*00d0*/ 	.short	0x0100
        /*00d2*/ 	.byte	0x08
	.zero		1


	//   ....[4]....
        /*00d4*/ 	.word	0x000005a0
        /*00d8*/ 	.word	0x000000ff
        /*00dc*/ 	.word	0x00000010
        /*00e0*/ 	.short	0x0100
        /*00e2*/ 	.byte	0x08
	.zero		1


	//   ....[5]....
        /*00e4*/ 	.word	0x000005b0
        /*00e8*/ 	.word	0x000000ff
        /*00ec*/ 	.word	0x00000070
        /*00f0*/ 	.short	0x0100
        /*00f2*/ 	.byte	0x08
	.zero		1


	//   ....[6]....
        /*00f4*/ 	.word	0x000005c0
        /*00f8*/ 	.word	0x000000ff
        /*00fc*/ 	.word	0x00000018
        /*0100*/ 	.short	0x0100
        /*0102*/ 	.byte	0x08
	.zero		1


	//   ....[7]....
        /*0104*/ 	.word	0x000005d0
        /*0108*/ 	.word	0x000000ff
        /*010c*/ 	.word	0x00000078
        /*0110*/ 	.short	0x0100
        /*0112*/ 	.byte	0x08
	.zero		1


	//   ....[8]....
        /*0114*/ 	.word	0x000005e0
        /*0118*/ 	.word	0x000000ff
        /*011c*/ 	.word	0x00000020
        /*0120*/ 	.short	0x0100
        /*0122*/ 	.byte	0x08
	.zero		1


	//   ....[9]....
        /*0124*/ 	.word	0x000005f0
        /*0128*/ 	.word	0x000000ff
        /*012c*/ 	.word	0x00000080
        /*0130*/ 	.short	0x0100
        /*0132*/ 	.byte	0x08
	.zero		1


	//   ....[10]....
        /*0134*/ 	.word	0x00000600
        /*0138*/ 	.word	0x000000ff
        /*013c*/ 	.word	0x00000028
        /*0140*/ 	.short	0x0100
        /*0142*/ 	.byte	0x08
	.zero		1


	//   ....[11]....
        /*0144*/ 	.word	0x00000610
        /*0148*/ 	.word	0x000000ff
        /*014c*/ 	.word	0x00000088
        /*0150*/ 	.short	0x0100
        /*0152*/ 	.byte	0x08
	.zero		1


	//   ....[12]....
        /*0154*/ 	.word	0x00000620
        /*0158*/ 	.word	0x000000ff
        /*015c*/ 	.word	0x00000030
        /*0160*/ 	.short	0x0100
        /*0162*/ 	.byte	0x08
	.zero		1


	//   ....[13]....
        /*0164*/ 	.word	0x00000630
        /*0168*/ 	.word	0x000000ff
        /*016c*/ 	.word	0x00000090
        /*0170*/ 	.short	0x0100
        /*0172*/ 	.byte	0x08
	.zero		1


	//   ....[14]....
        /*0174*/ 	.word	0x00000640
        /*0178*/ 	.word	0x000000ff
        /*017c*/ 	.word	0x00000038
        /*0180*/ 	.short	0x0100
        /*0182*/ 	.byte	0x08
	.zero		1


	//   ....[15]....
        /*0184*/ 	.word	0x00000650
        /*0188*/ 	.word	0x000000ff
        /*018c*/ 	.word	0x00000098
        /*0190*/ 	.short	0x0100
        /*0192*/ 	.byte	0x08
	.zero		1


	//   ....[16]....
        /*0194*/ 	.word	0x00000660
        /*0198*/ 	.word	0x000000ff
        /*019c*/ 	.word	0x00000040
        /*01a0*/ 	.short	0x0100
        /*01a2*/ 	.byte	0x08
	.zero		1


	//   ....[17]....
        /*01a4*/ 	.word	0x00000670
        /*01a8*/ 	.word	0x000000ff
        /*01ac*/ 	.word	0x000000a0
        /*01b0*/ 	.short	0x0100
        /*01b2*/ 	.byte	0x08
	.zero		1


	//   ....[18]....
        /*01b4*/ 	.word	0x00000680
        /*01b8*/ 	.word	0x000000ff
        /*01bc*/ 	.word	0x00000048
        /*01c0*/ 	.short	0x0100
        /*01c2*/ 	.byte	0x08
	.zero		1


	//   ....[19]....
        /*01c4*/ 	.word	0x00000690
        /*01c8*/ 	.word	0x000000ff
        /*01cc*/ 	.word	0x000000a8
        /*01d0*/ 	.short	0x0100
        /*01d2*/ 	.byte	0x08
	.zero		1


	//   ....[20]....
        /*01d4*/ 	.word	0x000006a0
        /*01d8*/ 	.word	0x000000ff
        /*01dc*/ 	.word	0x00000050
        /*01e0*/ 	.short	0x0100
        /*01e2*/ 	.byte	0x08
	.zero		1


	//   ....[21]....
        /*01e4*/ 	.word	0x000006b0
        /*01e8*/ 	.word	0x000000ff
        /*01ec*/ 	.word	0x000000b0
        /*01f0*/ 	.short	0x0100
        /*01f2*/ 	.byte	0x08
	.zero		1


	//   ....[22]....
        /*01f4*/ 	.word	0x000006c0
        /*01f8*/ 	.word	0x000000ff
        /*01fc*/ 	.word	0x00000058
        /*0200*/ 	.short	0x0100
        /*0202*/ 	.byte	0x08
	.zero		1


	//   ....[23]....
        /*0204*/ 	.word	0x000006d0
        /*0208*/ 	.word	0x000000ff
        /*020c*/ 	.word	0x000000b8
        /*0210*/ 	.short	0x0100
        /*0212*/ 	.byte	0x08
	.zero		1


	//   ....[24]....
        /*0214*/ 	.word	0x00000900
        /*0218*/ 	.word	0x000000ff
        /*021c*/ 	.word	0x000000c0
        /*0220*/ 	.short	0x0100
        /*0222*/ 	.byte	0x08
	.zero		1


	//   ....[25]....
        /*0224*/ 	.word	0x00000910
        /*0228*/ 	.word	0x000000ff
        /*022c*/ 	.word	0x000000e0
        /*0230*/ 	.short	0x0100
        /*0232*/ 	.byte	0x08
	.zero		1


	//   ....[26]....
        /*0234*/ 	.word	0x00000920
        /*0238*/ 	.word	0x000000ff
        /*023c*/ 	.word	0x000000c8
        /*0240*/ 	.short	0x0100
        /*0242*/ 	.byte	0x08
	.zero		1


	//   ....[27]....
        /*0244*/ 	.word	0x00000930
        /*0248*/ 	.word	0x000000ff
        /*024c*/ 	.word	0x000000e8
        /*0250*/ 	.short	0x0100
        /*0252*/ 	.byte	0x08
	.zero		1


	//   ....[28]....
        /*0254*/ 	.word	0x00000940
        /*0258*/ 	.word	0x000000ff
        /*025c*/ 	.word	0x000000d0
        /*0260*/ 	.short	0x0100
        /*0262*/ 	.byte	0x08
	.zero		1


	//   ....[29]....
        /*0264*/ 	.word	0x00000950
        /*0268*/ 	.word	0x000000ff
        /*026c*/ 	.word	0x000000f0
        /*0270*/ 	.short	0x0100
        /*0272*/ 	.byte	0x08
	.zero		1


	//   ....[30]....
        /*0274*/ 	.word	0x00000960
        /*0278*/ 	.word	0x000000ff
        /*027c*/ 	.word	0x000000d8
        /*0280*/ 	.short	0x0100
        /*0282*/ 	.byte	0x08
	.zero		1


	//   ....[31]....
        /*0284*/ 	.word	0x00000970
        /*0288*/ 	.word	0x000000ff
        /*028c*/ 	.word	0x000000f8
        /*0290*/ 	.short	0x0100
        /*0292*/ 	.byte	0x08
	.zero		1


	//   ....[32]....
        /*0294*/ 	.word	0x00000ce0
        /*0298*/ 	.word	0x000000ff
        /*029c*/ 	.word	0x00000100
        /*02a0*/ 	.short	0x0100
        /*02a2*/ 	.byte	0x06
	.zero		1


	//   ....[33]....
        /*02a4*/ 	.word	0x00000d60
        /*02a8*/ 	.word	0x000000ff
        /*02ac*/ 	.word	0x00000108
        /*02b0*/ 	.short	0x0100
        /*02b2*/ 	.byte	0x06
	.zero		1


	//   ....[34]....
        /*02b4*/ 	.word	0x00001d60
        /*02b8*/ 	.word	0x000000ff
        /*02bc*/ 	.word	0x00000000
        /*02c0*/ 	.short	0x010a
        /*02c2*/ 	.byte	0x05
	.zero		1


	//   ....[35]....
        /*02c4*/ 	.word	0x00001da0
        /*02c8*/ 	.word	0x000000ff
        /*02cc*/ 	.word	0x00000000
        /*02d0*/ 	.short	0x010a
        /*02d2*/ 	.byte	0x05
	.zero		1


	//   ....[36]....
        /*02d4*/ 	.word	0x000026b0
        /*02d8*/ 	.word	0x000000ff
        /*02dc*/ 	.word	0x00000000
        /*02e0*/ 	.short	0x010a
        /*02e2*/ 	.byte	0x08
	.zero		1


	//   ....[37]....
        /*02e4*/ 	.word	0x000026f0
        /*02e8*/ 	.word	0x000000ff
        /*02ec*/ 	.word	0x00000000
        /*02f0*/ 	.short	0x010a
        /*02f2*/ 	.byte	0x08
	.zero		1


	//   ....[38]....
        /*02f4*/ 	.word	0x00002d30
        /*02f8*/ 	.word	0x00000006
        /*02fc*/ 	.word	0x00000000
        /*0300*/ 	.short	0x0101
        /*0302*/ 	.byte	0x3f
	.zero		1


	//   ....[39]....
        /*0304*/ 	.word	0x000033b0
        /*0308*/ 	.word	0x00000000
        /*030c*/ 	.word	0x00000000
        /*0310*/ 	.short	0x0101
        /*0312*/ 	.byte	0x3f
	.zero		1


	//   ....[40]....
        /*0314*/ 	.word	0x00003bc0
        /*0318*/ 	.word	0x0000000d
        /*031c*/ 	.word	0x000000c0
        /*0320*/ 	.short	0x010a
        /*0322*/ 	.byte	0x3f
	.zero		1


	//   ....[41]....
        /*0324*/ 	.word	0x00003ef0
        /*0328*/ 	.word	0x00000006
        /*032c*/ 	.word	0x00000000
        /*0330*/ 	.short	0x0101
        /*0332*/ 	.byte	0x3f
	.zero		1


	//   ....[42]....
        /*0334*/ 	.word	0x00004670
        /*0338*/ 	.word	0x0000000e
        /*033c*/ 	.word	0x000000c0
        /*0340*/ 	.short	0x010a
        /*0342*/ 	.byte	0x3f
	.zero		1


	//   ....[43]....
        /*0344*/ 	.word	0x000048a0
        /*0348*/ 	.word	0x00000009
        /*034c*/ 	.word	0x00000000
        /*0350*/ 	.short	0x0101
        /*0352*/ 	.byte	0x3f
	.zero		1


	//   ....[44]....
        /*0354*/ 	.word	0x00004f40
        /*0358*/ 	.word	0x0000000d
        /*035c*/ 	.word	0x000000c0
        /*0360*/ 	.short	0x010a
        /*0362*/ 	.byte	0x3f
	.zero		1


	//   ....[45]....
        /*0364*/ 	.word	0x00005170
        /*0368*/ 	.word	0x00000009
        /*036c*/ 	.word	0x00000000
        /*0370*/ 	.short	0x0101
        /*0372*/ 	.byte	0x3f
	.zero		1


	//   ....[46]....
        /*0374*/ 	.word	0x00005810
        /*0378*/ 	.word	0x0000000a
        /*037c*/ 	.word	0x000000c0
        /*0380*/ 	.short	0x010a
        /*0382*/ 	.byte	0x3f
	.zero		1


	//   ....[47]....
        /*0384*/ 	.word	0x00005a60
        /*0388*/ 	.word	0x00000008
        /*038c*/ 	.word	0x00000000
        /*0390*/ 	.short	0x0101
        /*0392*/ 	.byte	0x3f
	.zero		1


	//   ....[48]....
        /*0394*/ 	.word	0x00006d10
        /*0398*/ 	.word	0x000000ff
        /*039c*/ 	.word	0x00000108
        /*03a0*/ 	.short	0x010a
        /*03a2*/ 	.byte	0x04
	.zero		1


	//   ....[49]....
        /*03a4*/ 	.word	0x00007120
        /*03a8*/ 	.word	0x000000ff
        /*03ac*/ 	.word	0x000000e0
        /*03b0*/ 	.short	0x010a
        /*03b2*/ 	.byte	0x05
	.zero		1


	//   ....[50]....
        /*03b4*/ 	.word	0x00007210
        /*03b8*/ 	.word	0x000000ff
        /*03bc*/ 	.word	0x000000c0
        /*03c0*/ 	.short	0x010b
        /*03c2*/ 	.byte	0x05
	.zero		1


	//   ....[51]....
        /*03c4*/ 	.word	0x00007270
        /*03c8*/ 	.word	0x000000ff
        /*03cc*/ 	.word	0x00000000
        /*03d0*/ 	.short	0x0101
        /*03d2*/ 	.byte	0x04
	.zero		1


	//   ....[52]....
        /*03d4*/ 	.word	0x000072a0
        /*03d8*/ 	.word	0x000000ff
        /*03dc*/ 	.word	0x000000e8
        /*03e0*/ 	.short	0x010a
        /*03e2*/ 	.byte	0x05
	.zero		1


	//   ....[53]....
        /*03e4*/ 	.word	0x000073b0
        /*03e8*/ 	.word	0x000000ff
        /*03ec*/ 	.word	0x000000c8
        /*03f0*/ 	.short	0x010b
        /*03f2*/ 	.byte	0x05
	.zero		1


	//   ....[54]....
        /*03f4*/ 	.word	0x00007410
        /*03f8*/ 	.word	0x000000ff
        /*03fc*/ 	.word	0x00000000
        /*0400*/ 	.short	0x0101
        /*0402*/ 	.byte	0x04
	.zero		1


	//   ....[55]....
        /*0404*/ 	.word	0x00007440
        /*0408*/ 	.word	0x000000ff
        /*040c*/ 	.word	0x000000f0
        /*0410*/ 	.short	0x010a
        /*0412*/ 	.byte	0x05
	.zero		1


	//   ....[56]....
        /*0414*/ 	.word	0x00007550
        /*0418*/ 	.word	0x000000ff
        /*041c*/ 	.word	0x000000d0
        /*0420*/ 	.short	0x010b
        /*0422*/ 	.byte	0x05
	.zero		1


	//   ....[57]....
        /*0424*/ 	.word	0x000075b0
        /*0428*/ 	.word	0x000000ff
        /*042c*/ 	.word	0x00000000
        /*0430*/ 	.short	0x0101
        /*0432*/ 	.byte	0x04
	.zero		1


	//   ....[58]....
        /*0434*/ 	.word	0x000075e0
        /*0438*/ 	.word	0x000000ff
        /*043c*/ 	.word	0x000000f8
        /*0440*/ 	.short	0x010a
        /*0442*/ 	.byte	0x05
	.zero		1


	//   ....[59]....
        /*0444*/ 	.word	0x000076f0
        /*0448*/ 	.word	0x000000ff
        /*044c*/ 	.word	0x000000d8
        /*0450*/ 	.short	0x010b
        /*0452*/ 	.byte	0x05
	.zero		1


	//   ....[60]....
        /*0454*/ 	.word	0x000077e0
        /*0458*/ 	.word	0x000000ff
        /*045c*/ 	.word	0x00000000
        /*0460*/ 	.short	0x0101
        /*0462*/ 	.byte	0x04
	.zero		1


	//   ....[61]....
        /*0464*/ 	.word	0x00007e30
        /*0468*/ 	.word	0x00000003
        /*046c*/ 	.word	0x000000e0
        /*0470*/ 	.short	0x010a
        /*0472*/ 	.byte	0x3f
	.zero		1


	//   ....[62]....
        /*0474*/ 	.word	0x00007e70
        /*0478*/ 	.word	0x00000003
        /*047c*/ 	.word	0x000000e8
        /*0480*/ 	.short	0x010a
        /*0482*/ 	.byte	0x3f
	.zero		1


	//   ....[63]....
        /*0484*/ 	.word	0x00007eb0
        /*0488*/ 	.word	0x00000003
        /*048c*/ 	.word	0x000000f0
        /*0490*/ 	.short	0x010a
        /*0492*/ 	.byte	0x3f
	.zero		1


	//   ....[64]....
        /*0494*/ 	.word	0x00007f00
        /*0498*/ 	.word	0x00000003
        /*049c*/ 	.word	0x000000f8
        /*04a0*/ 	.short	0x010a
        /*04a2*/ 	.byte	0x3f
	.zero		1


	//   ....[65]....
        /*04a4*/ 	.word	0x00008250
        /*04a8*/ 	.word	0x0000000e
        /*04ac*/ 	.word	0x00000060
        /*04b0*/ 	.short	0x010a
        /*04b2*/ 	.byte	0x3f
	.zero		1


	//   ....[66]....
        /*04b4*/ 	.word	0x000085a0
        /*04b8*/ 	.word	0x00000006
        /*04bc*/ 	.word	0x00000108
        /*04c0*/ 	.short	0x0101
        /*04c2*/ 	.byte	0x3f
	.zero		1


	//   ....[67]....
        /*04c4*/ 	.word	0x00008d00
        /*04c8*/ 	.word	0x00000007
        /*04cc*/ 	.word	0x00000000
        /*04d0*/ 	.short	0x010a
        /*04d2*/ 	.byte	0x3f
	.zero		1


	//   ....[68]....
        /*04d4*/ 	.word	0x00008d80
        /*04d8*/ 	.word	0x00000009
        /*04dc*/ 	.word	0x00000000
        /*04e0*/ 	.short	0x010a
        /*04e2*/ 	.byte	0x3f
	.zero		1


	//   ....[69]....
        /*04e4*/ 	.word	0x00008e10
        /*04e8*/ 	.word	0x00000006
        /*04ec*/ 	.word	0x00000000
        /*04f0*/ 	.short	0x010a
        /*04f2*/ 	.byte	0x3f
	.zero		1


	//   ....[70]....
        /*04f4*/ 	.word	0x00008ea0
        /*04f8*/ 	.word	0x00000009
        /*04fc*/ 	.word	0x00000000
        /*0500*/ 	.short	0x010a
        /*0502*/ 	.byte	0x3f
	.zero		1


	//   ....[71]....
        /*0504*/ 	.word	0x00008f30
        /*0508*/ 	.word	0x00000006
        /*050c*/ 	.word	0x00000000
        /*0510*/ 	.short	0x010a
        /*0512*/ 	.byte	0x3f
	.zero		1


	//   ....[72]....
        /*0514*/ 	.word	0x00008fc0
        /*0518*/ 	.word	0x00000009
        /*051c*/ 	.word	0x00000000
        /*0520*/ 	.short	0x010a
        /*0522*/ 	.byte	0x3f
	.zero		1


	//   ....[73]....
        /*0524*/ 	.word	0x00009050
        /*0528*/ 	.word	0x00000006
        /*052c*/ 	.word	0x00000000
        /*0530*/ 	.short	0x010a
        /*0532*/ 	.byte	0x3f
	.zero		1


	//   ....[74]....
        /*0534*/ 	.word	0x000090e0
        /*0538*/ 	.word	0x00000009
        /*053c*/ 	.word	0x00000000
        /*0540*/ 	.short	0x010a
        /*0542*/ 	.byte	0x3f
	.zero		1


	//   ....[75]....
        /*0544*/ 	.word	0x00009170
        /*0548*/ 	.word	0x00000006
        /*054c*/ 	.word	0x00000000
        /*0550*/ 	.short	0x010a
        /*0552*/ 	.byte	0x3f
	.zero		1


	//   ....[76]....
        /*0554*/ 	.word	0x00009200
        /*0558*/ 	.word	0x00000009
        /*055c*/ 	.word	0x00000000
        /*0560*/ 	.short	0x010a
        /*0562*/ 	.byte	0x3f
	.zero		1


	//   ....[77]....
        /*0564*/ 	.word	0x00009290
        /*0568*/ 	.word	0x00000006
        /*056c*/ 	.word	0x00000000
        /*0570*/ 	.short	0x010a
        /*0572*/ 	.byte	0x3f
	.zero		1


	//   ....[78]....
        /*0574*/ 	.word	0x00009320
        /*0578*/ 	.word	0x00000003
        /*057c*/ 	.word	0x00000000
        /*0580*/ 	.short	0x010a
        /*0582*/ 	.byte	0x3f
	.zero		1


	//   ....[79]....
        /*0584*/ 	.word	0x00009390
        /*0588*/ 	.word	0x00000005
        /*058c*/ 	.word	0x00000000
        /*0590*/ 	.short	0x010a
        /*0592*/ 	.byte	0x3f
	.zero		1


	//   ....[80]....
        /*0594*/ 	.word	0x000093f0
        /*0598*/ 	.word	0x00000006
        /*059c*/ 	.word	0x00000000
        /*05a0*/ 	.short	0x010a
        /*05a2*/ 	.byte	0x3f
	.zero		1


	//   ....[81]....
        /*05a4*/ 	.word	0x00009440
        /*05a8*/ 	.word	0x0000000d
        /*05ac*/ 	.word	0x000000c0
        /*05b0*/ 	.short	0x010a
        /*05b2*/ 	.byte	0x3f
	.zero		1


	//   ....[82]....
        /*05b4*/ 	.word	0x00009490
        /*05b8*/ 	.word	0x0000000e
        /*05bc*/ 	.word	0x000000c0
        /*05c0*/ 	.short	0x010a
        /*05c2*/ 	.byte	0x3f
	.zero		1


	//   ....[83]....
        /*05c4*/ 	.word	0x000094e0
        /*05c8*/ 	.word	0x0000000d
        /*05cc*/ 	.word	0x000000c0
        /*05d0*/ 	.short	0x010a
        /*05d2*/ 	.byte	0x3f
	.zero		1


	//   ....[84]....
        /*05d4*/ 	.word	0x00009530
        /*05d8*/ 	.word	0x0000000a
        /*05dc*/ 	.word	0x000000c0
        /*05e0*/ 	.short	0x010a
        /*05e2*/ 	.byte	0x3f
	.zero		1


	//   ....[85]....
        /*05e4*/ 	.word	0x00009590
        /*05e8*/ 	.word	0x00000004
        /*05ec*/ 	.word	0x00000108
        /*05f0*/ 	.short	0x010a
        /*05f2*/ 	.byte	0x3f
	.zero		1


	//   ....[86]....
        /*05f4*/ 	.word	0x000095f0
        /*05f8*/ 	.word	0x00000005
        /*05fc*/ 	.word	0x000000e0
        /*0600*/ 	.short	0x010a
        /*0602*/ 	.byte	0x3f
	.zero		1


	//   ....[87]....
        /*0604*/ 	.word	0x00009650
        /*0608*/ 	.word	0x00000005
        /*060c*/ 	.word	0x000000e8
        /*0610*/ 	.short	0x010a
        /*0612*/ 	.byte	0x3f
	.zero		1


	//   ....[88]....
        /*0614*/ 	.word	0x000096b0
        /*0618*/ 	.word	0x00000005
        /*061c*/ 	.word	0x000000f0
        /*0620*/ 	.short	0x010a
        /*0622*/ 	.byte	0x3f
	.zero		1


	//   ....[89]....
        /*0624*/ 	.word	0x00009710
        /*0628*/ 	.word	0x00000005
        /*062c*/ 	.word	0x000000f8
        /*0630*/ 	.short	0x010a
        /*0632*/ 	.byte	0x3f
	.zero		1


	//   ....[90]....
        /*0634*/ 	.word	0x00009760
        /*0638*/ 	.word	0x00000003
        /*063c*/ 	.word	0x000000e0
        /*0640*/ 	.short	0x010a
        /*0642*/ 	.byte	0x3f
	.zero		1


	//   ....[91]....
        /*0644*/ 	.word	0x000097b0
        /*0648*/ 	.word	0x00000003
        /*064c*/ 	.word	0x000000e8
        /*0650*/ 	.short	0x010a
        /*0652*/ 	.byte	0x3f
	.zero		1


	//   ....[92]....
        /*0654*/ 	.word	0x00009800
        /*0658*/ 	.word	0x00000003
        /*065c*/ 	.word	0x000000f0
        /*0660*/ 	.short	0x010a
        /*0662*/ 	.byte	0x3f
	.zero		1


	//   ....[93]....
        /*0664*/ 	.word	0x000098d0
        /*0668*/ 	.word	0x0000000e
        /*066c*/ 	.word	0x00000060
        /*0670*/ 	.short	0x010a
        /*0672*/ 	.byte	0x3f
	.zero		1


	//   ....[94]....
        /*0674*/ 	.word	0x000099a0
        /*0678*/ 	.word	0x00000007
        /*067c*/ 	.word	0x00000000
        /*0680*/ 	.short	0x010a
        /*0682*/ 	.byte	0x3f
	.zero		1


	//   ....[95]....
        /*0684*/ 	.word	0x000099f0
        /*0688*/ 	.word	0x00000009
        /*068c*/ 	.word	0x00000000
        /*0690*/ 	.short	0x010a
        /*0692*/ 	.byte	0x3f
	.zero		1


	//   ....[96]....
        /*0694*/ 	.word	0x00009a40
        /*0698*/ 	.word	0x00000006
        /*069c*/ 	.word	0x00000000
        /*06a0*/ 	.short	0x010a
        /*06a2*/ 	.byte	0x3f
	.zero		1


	//   ....[97]....
        /*06a4*/ 	.word	0x00009a90
        /*06a8*/ 	.word	0x00000009
        /*06ac*/ 	.word	0x00000000
        /*06b0*/ 	.short	0x010a
        /*06b2*/ 	.byte	0x3f
	.zero		1


	//   ....[98]....
        /*06b4*/ 	.word	0x00009ae0
        /*06b8*/ 	.word	0x00000006
        /*06bc*/ 	.word	0x00000000
        /*06c0*/ 	.short	0x010a
        /*06c2*/ 	.byte	0x3f
	.zero		1


	//   ....[99]....
        /*06c4*/ 	.word	0x00009b30
        /*06c8*/ 	.word	0x00000009
        /*06cc*/ 	.word	0x00000000
        /*06d0*/ 	.short	0x010a
        /*06d2*/ 	.byte	0x3f
	.zero		1


	//   ....[100]....
        /*06d4*/ 	.word	0x00009b80
        /*06d8*/ 	.word	0x00000006
        /*06dc*/ 	.word	0x00000000
        /*06e0*/ 	.short	0x010a
        /*06e2*/ 	.byte	0x3f
	.zero		1


	//   ....[101]....
        /*06e4*/ 	.word	0x00009bd0
        /*06e8*/ 	.word	0x00000009
        /*06ec*/ 	.word	0x00000000
        /*06f0*/ 	.short	0x010a
        /*06f2*/ 	.byte	0x3f
	.zero		1


	//   ....[102]....
        /*06f4*/ 	.word	0x00009c20
        /*06f8*/ 	.word	0x00000006
        /*06fc*/ 	.word	0x00000000
        /*0700*/ 	.short	0x010a
        /*0702*/ 	.byte	0x3f
	.zero		1


	//   ....[103]....
        /*0704*/ 	.word	0x00009c70
        /*0708*/ 	.word	0x00000009
        /*070c*/ 	.word	0x00000000
        /*0710*/ 	.short	0x010a
        /*0712*/ 	.byte	0x3f
	.zero		1


	//   ....[104]....
        /*0714*/ 	.word	0x00009cc0
        /*0718*/ 	.word	0x00000006
        /*071c*/ 	.word	0x00000000
        /*0720*/ 	.short	0x010a
        /*0722*/ 	.byte	0x3f
	.zero		1


	//----- nvinfo : EIATTR_NUM_MBARRIERS
	.align		4
.L_36:
        /*0724*/ 	.byte	0x03, 0x38
        /*0726*/ 	.short	0x0022


	//----- nvinfo : EIATTR_EXIT_INSTR_OFFSETS
	.align		4
        /*0728*/ 	.byte	0x04, 0x1c
        /*072a*/ 	.short	(.L_38 - .L_37)


	//   ....[0]....
.L_37:
        /*072c*/ 	.word	0x00000f90


	//   ....[1]....
        /*0730*/ 	.word	0x000016e0


	//   ....[2]....
        /*0734*/ 	.word	0x00006710


	//   ....[3]....
        /*0738*/ 	.word	0x00006c70


	//   ....[4]....
        /*073c*/ 	.word	0x00006ca0


	//   ....[5]....
        /*0740*/ 	.word	0x00007f50


	//   ....[6]....
        /*0744*/ 	.word	0x00009370


	//----- nvinfo : EIATTR_MAX_THREADS
	.align		4
.L_38:
        /*0748*/ 	.byte	0x04, 0x05
        /*074a*/ 	.short	(.L_40 - .L_39)
.L_39:
        /*074c*/ 	.word	0x00000180
        /*0750*/ 	.word	0x00000001
        /*0754*/ 	.word	0x00000001


	//----- nvinfo : EIATTR_CRS_STACK_SIZE
	.align		4
.L_40:
        /*0758*/ 	.byte	0x04, 0x1e
        /*075a*/ 	.short	(.L_42 - .L_41)
.L_41:
        /*075c*/ 	.word	0x00000000


	//----- nvinfo : EIATTR_CBANK_PARAM_SIZE
	.align		4
.L_42:
        /*0760*/ 	.byte	0x03, 0x19
        /*0762*/ 	.short	0x0770


	//----- nvinfo : EIATTR_PARAM_CBANK
	.align		4
        /*0764*/ 	.byte	0x04, 0x0a
        /*0766*/ 	.short	(.L_44 - .L_43)
	.align		4
.L_43:
        /*0768*/ 	.word	index@(.nv.constant0._ZN7cutlass13device_kernelINS_4gemm6kernel13GemmUniversalIN4cute5tupleIJiiiiEEENS1_10collective13CollectiveMmaINS1_37MainloopSm90TmaGmmaWarpSpecializedFP8ILi12ENS5_IJNS4_1CILi2EEENSA_ILi1EEESC_EEENS1_35KernelTmaWarpSpecializedCooperativeEEENS5_IJNSA_ILi128EEESG_NSA_ILi64EEEEEENS_12float_e4m3_tENS5_IJlSC_lEEESJ_SK_NS4_8TiledMMAINS4_8MMA_AtomIJNS4_4SM904GMMA31MMA_64x128x32_F32E4M3E4M3_SS_TNILNSO_7ScaleInE1ELSQ_1EEEEEENS4_6LayoutISD_NS5_IJSC_NSA_ILi0EEESU_EEEEENS5_IJNS4_10UnderscoreESX_SX_EEEEENS4_13SM90_TMA_LOADENS4_14ComposedLayoutINS4_7SwizzleILi2ELi4ELi3EEENS4_18smem_ptr_flag_bitsILi8EEENST_INS5_IJNSA_ILi8EEESH_EEENS5_IJSH_SC_EEEEEEEvNS4_8identityENS4_23SM90_TMA_LOAD_MULTICASTES1A_vS1B_EENS_8epilogue10collective18CollectiveEpilogueINS1E_22Sm90TmaWarpSpecializedILi4ELi2ELi16ELb0ELb0EEEJSI_NS5_IJSG_NSA_ILi32EEEEEESJ_SK_SJ_SK_NS1E_6fusion15FusionCallbacksIS1I_NS1L_13LinCombEltActINS1E_6thread4ReLuESJ_fSJ_fLNS_15FloatRoundStyleE2EEESI_S1K_JEEES10_NS11_INS12_ILi1ELi4ELi3EEES15_NST_INS5_IJS16_S1J_EEENS5_IJS1J_SC_EEEEEEENS4_39AutoVectorizingCopyWithAssumedAlignmentILi128EEENS4_14SM90_TMA_STOREES1X_S1Z_NS4_9Copy_AtomIJNS4_17SM90_U32x4_STSM_NENS_6half_tEEEEvEEEvvEEEEvNT_6ParamsE)
        /*076c*/ 	.short	0x0210
        /*076e*/ 	.short	0x0770


	//----- nvinfo : EIATTR_SW_WAR
	.align		4
.L_44:
        /*0770*/ 	.byte	0x04, 0x36
        /*0772*/ 	.short	(.L_46 - .L_45)
.L_45:
        /*0774*/ 	.word	0x00000008
.L_46:


//--------------------- .nv.callgraph             --------------------------
	.section	.nv.callgraph,"",@"SHT_CUDA_CALLGRAPH"
	.align	4
	.sectionentsize	8
	.align		4
        /*0000*/ 	.word	0x00000000
	.align		4
        /*0004*/ 	.word	0xffffffff
	.align		4
        /*0008*/ 	.word	index@(_ZN7cutlass13device_kernelINS_4gemm6kernel13GemmUniversalIN4cute5tupleIJiiiiEEENS1_10collective13CollectiveMmaINS1_37MainloopSm90TmaGmmaWarpSpecializedFP8ILi12ENS5_IJNS4_1CILi2EEENSA_ILi1EEESC_EEENS1_35KernelTmaWarpSpecializedCooperativeEEENS5_IJNSA_ILi128EEESG_NSA_ILi64EEEEEENS_12float_e4m3_tENS5_IJlSC_lEEESJ_SK_NS4_8TiledMMAINS4_8MMA_AtomIJNS4_4SM904GMMA31MMA_64x128x32_F32E4M3E4M3_SS_TNILNSO_7ScaleInE1ELSQ_1EEEEEENS4_6LayoutISD_NS5_IJSC_NSA_ILi0EEESU_EEEEENS5_IJNS4_10UnderscoreESX_SX_EEEEENS4_13SM90_TMA_LOADENS4_14ComposedLayoutINS4_7SwizzleILi2ELi4ELi3EEENS4_18smem_ptr_flag_bitsILi8EEENST_INS5_IJNSA_ILi8EEESH_EEENS5_IJSH_SC_EEEEEEEvNS4_8identityENS4_23SM90_TMA_LOAD_MULTICASTES1A_vS1B_EENS_8epilogue10collective18CollectiveEpilogueINS1E_22Sm90TmaWarpSpecializedILi4ELi2ELi16ELb0ELb0EEEJSI_NS5_IJSG_NSA_ILi32EEEEEESJ_SK_SJ_SK_NS1E_6fusion15FusionCallbacksIS1I_NS1L_13LinCombEltActINS1E_6thread4ReLuESJ_fSJ_fLNS_15FloatRoundStyleE2EEESI_S1K_JEEES10_NS11_INS12_ILi1ELi4ELi3EEES15_NST_INS5_IJS16_S1J_EEENS5_IJS1J_SC_EEEEEEENS4_39AutoVectorizingCopyWithAssumedAlignmentILi128EEENS4_14SM90_TMA_STOREES1X_S1Z_NS4_9Copy_AtomIJNS4_17SM90_U32x4_STSM_NENS_6half_tEEEEvEEEvvEEEEvNT_6ParamsE)
	.align		4
        /*000c*/ 	.word	index@(__assertfail)
	.align		4
        /*0010*/ 	.word	0x00000000
	.align		4
        /*0014*/ 	.word	0xfffffffe
	.align		4
        /*0018*/ 	.word	0x00000000
	.align		4
        /*001c*/ 	.word	0xfffffffd
	.align		4
        /*0020*/ 	.word	0x00000000
	.align		4
        /*0024*/ 	.word	0xfffffffc


//--------------------- .nv.constant4             --------------------------
	.section	.nv.constant4,"a",@progbits
	.align	8
	.align		8
.nv.constant4:
        /*0000*/ 	.dword	__assertfail
	.align		8
        /*0008*/ 	.dword	__unnamed_1
	.align		8
        /*0010*/ 	.dword	__unnamed_2
	.align		8
        /*0018*/ 	.dword	_ZN39_INTERNAL_33fd63c6_4_k_cu_ff911523_37774cuda3std3__45__cpo5beginE
	.align		8
        /*0020*/ 	.dword	_ZN39_INTERNAL_33fd63c6_4_k_cu_ff911523_37774cuda3std3__45__cpo3endE
	.align		8
        /*0028*/ 	.dword	_ZN39_INTERNAL_33fd63c6_4_k_cu_ff911523_37774cuda3std3__45__cpo6cbeginE
	.align		8
        /*0030*/ 	.dword	_ZN39_INTERNAL_33fd63c6_4_k_cu_ff911523_37774cuda3std3__45__cpo4cendE
	.align		8
        /*0038*/ 	.dword	_ZN39_INTERNAL_33fd63c6_4_k_cu_ff911523_37774cuda3std3__441_GLOBAL__N__33fd63c6_4_k_cu_ff911523_37776ignoreE
	.align		8
        /*0040*/ 	.dword	_ZN39_INTERNAL_33fd63c6_4_k_cu_ff911523_37774cuda3std3__419piecewise_constructE
	.align		8
        /*0048*/ 	.dword	_ZN39_INTERNAL_33fd63c6_4_k_cu_ff911523_37774cuda3std3__48in_placeE
	.align		8
        /*0050*/ 	.dword	_ZN39_INTERNAL_33fd63c6_4_k_cu_ff911523_37774cuda3std6ranges3__45__cpo4swapE
	.align		8
        /*0058*/ 	.dword	_ZN39_INTERNAL_33fd63c6_4_k_cu_ff911523_37774cuda3std6ranges3__45__cpo9iter_moveE
	.align		8
        /*0060*/ 	.dword	_ZN39_INTERNAL_33fd63c6_4_k_cu_ff911523_37774cute7productE
	.align		8
        /*0068*/ 	.dword	_ZN39_INTERNAL_33fd63c6_4_k_cu_ff911523_37774cute1_E
	.align		8
        /*0070*/ 	.dword	$str$24
	.align		8
        /*0078*/ 	.dword	$str$25


//--------------------- .text._ZN7cutlass13device_kernelINS_4gemm6kernel13GemmUniversalIN4cute5tupleIJiiiiEEENS1_10collective13CollectiveMmaINS1_37MainloopSm90TmaGmmaWarpSpecializedFP8ILi12ENS5_IJNS4_1CILi2EEENSA_ILi1EEESC_EEENS1_35KernelTmaWarpSpecializedCooperativeEEENS5_IJNSA_ILi128EEESG_NSA_ILi64EEEEEENS_12float_e4m3_tENS5_IJlSC_lEEESJ_SK_NS4_8TiledMMAINS4_8MMA_AtomIJNS4_4SM904GMMA31MMA_64x128x32_F32E4M3E4M3_SS_TNILNSO_7ScaleInE1ELSQ_1EEEEEENS4_6LayoutISD_NS5_IJSC_NSA_ILi0EEESU_EEEEENS5_IJNS4_10UnderscoreESX_SX_EEEEENS4_13SM90_TMA_LOADENS4_14ComposedLayoutINS4_7SwizzleILi2ELi4ELi3EEENS4_18smem_ptr_flag_bitsILi8EEENST_INS5_IJNSA_ILi8EEESH_EEENS5_IJSH_SC_EEEEEEEvNS4_8identityENS4_23SM90_TMA_LOAD_MULTICASTES1A_vS1B_EENS_8epilogue10collective18CollectiveEpilogueINS1E_22Sm90TmaWarpSpecializedILi4ELi2ELi16ELb0ELb0EEEJSI_NS5_IJSG_NSA_ILi32EEEEEESJ_SK_SJ_SK_NS1E_6fusion15FusionCallbacksIS1I_NS1L_13LinCombEltActINS1E_6thread4ReLuESJ_fSJ_fLNS_15FloatRoundStyleE2EEESI_S1K_JEEES10_NS11_INS12_ILi1ELi4ELi3EEES15_NST_INS5_IJS16_S1J_EEENS5_IJS1J_SC_EEEEEEENS4_39AutoVectorizingCopyWithAssumedAlignmentILi128EEENS4_14SM90_TMA_STOREES1X_S1Z_NS4_9Copy_AtomIJNS4_17SM90_U32x4_STSM_NENS_6half_tEEEEvEEEvvEEEEvNT_6ParamsE --------------------------
	.section	.text._ZN7cutlass13device_kernelINS_4gemm6kernel13GemmUniversalIN4cute5tupleIJiiiiEEENS1_10collective13CollectiveMmaINS1_37MainloopSm90TmaGmmaWarpSpecializedFP8ILi12ENS5_IJNS4_1CILi2EEENSA_ILi1EEESC_EEENS1_35KernelTmaWarpSpecializedCooperativeEEENS5_IJNSA_ILi128EEESG_NSA_ILi64EEEEEENS_12float_e4m3_tENS5_IJlSC_lEEESJ_SK_NS4_8TiledMMAINS4_8MMA_AtomIJNS4_4SM904GMMA31MMA_64x128x32_F32E4M3E4M3_SS_TNILNSO_7ScaleInE1ELSQ_1EEEEEENS4_6LayoutISD_NS5_IJSC_NSA_ILi0EEESU_EEEEENS5_IJNS4_10UnderscoreESX_SX_EEEEENS4_13SM90_TMA_LOADENS4_14ComposedLayoutINS4_7SwizzleILi2ELi4ELi3EEENS4_18smem_ptr_flag_bitsILi8EEENST_INS5_IJNSA_ILi8EEESH_EEENS5_IJSH_SC_EEEEEEEvNS4_8identityENS4_23SM90_TMA_LOAD_MULTICASTES1A_vS1B_EENS_8epilogue10collective18CollectiveEpilogueINS1E_22Sm90TmaWarpSpecializedILi4ELi2ELi16ELb0ELb0EEEJSI_NS5_IJSG_NSA_ILi32EEEEEESJ_SK_SJ_SK_NS1E_6fusion15FusionCallbacksIS1I_NS1L_13LinCombEltActINS1E_6thread4ReLuESJ_fSJ_fLNS_15FloatRoundStyleE2EEESI_S1K_JEEES10_NS11_INS12_ILi1ELi4ELi3EEES15_NST_INS5_IJS16_S1J_EEENS5_IJS1J_SC_EEEEEEENS4_39AutoVectorizingCopyWithAssumedAlignmentILi128EEENS4_14SM90_TMA_STOREES1X_S1Z_NS4_9Copy_AtomIJNS4_17SM90_U32x4_STSM_NENS_6half_tEEEEvEEEvvEEEEvNT_6ParamsE,"ax",@progbits
	.align	128
.text._ZN7cutlass13device_kernelINS_4gemm6kernel13GemmUniversalIN4cute5tupleIJiiiiEEENS1_10collective13CollectiveMmaINS1_37MainloopSm90TmaGmmaWarpSpecializedFP8ILi12ENS5_IJNS4_1CILi2EEENSA_ILi1EEESC_EEENS1_35KernelTmaWarpSpecializedCooperativeEEENS5_IJNSA_ILi128EEESG_NSA_ILi64EEEEEENS_12float_e4m3_tENS5_IJlSC_lEEESJ_SK_NS4_8TiledMMAINS4_8MMA_AtomIJNS4_4SM904GMMA31MMA_64x128x32_F32E4M3E4M3_SS_TNILNSO_7ScaleInE1ELSQ_1EEEEEENS4_6LayoutISD_NS5_IJSC_NSA_ILi0EEESU_EEEEENS5_IJNS4_10UnderscoreESX_SX_EEEEENS4_13SM90_TMA_LOADENS4_14ComposedLayoutINS4_7SwizzleILi2ELi4ELi3EEENS4_18smem_ptr_flag_bitsILi8EEENST_INS5_IJNSA_ILi8EEESH_EEENS5_IJSH_SC_EEEEEEEvNS4_8identityENS4_23SM90_TMA_LOAD_MULTICASTES1A_vS1B_EENS_8epilogue10collective18CollectiveEpilogueINS1E_22Sm90TmaWarpSpecializedILi4ELi2ELi16ELb0ELb0EEEJSI_NS5_IJSG_NSA_ILi32EEEEEESJ_SK_SJ_SK_NS1E_6fusion15FusionCallbacksIS1I_NS1L_13LinCombEltActINS1E_6thread4ReLuESJ_fSJ_fLNS_15FloatRoundStyleE2EEESI_S1K_JEEES10_NS11_INS12_ILi1ELi4ELi3EEES15_NST_INS5_IJS16_S1J_EEENS5_IJS1J_SC_EEEEEEENS4_39AutoVectorizingCopyWithAssumedAlignmentILi128EEENS4_14SM90_TMA_STOREES1X_S1Z_NS4_9Copy_AtomIJNS4_17SM90_U32x4_STSM_NENS_6half_tEEEEvEEEvvEEEEvNT_6ParamsE:
        .type           _ZN7cutlass13device_kernelINS_4gemm6kernel13GemmUniversalIN4cute5tupleIJiiiiEEENS1_10collective13CollectiveMmaINS1_37MainloopSm90TmaGmmaWarpSpecializedFP8ILi12ENS5_IJNS4_1CILi2EEENSA_ILi1EEESC_EEENS1_35KernelTmaWarpSpecializedCooperativeEEENS5_IJNSA_ILi128EEESG_NSA_ILi64EEEEEENS_12float_e4m3_tENS5_IJlSC_lEEESJ_SK_NS4_8TiledMMAINS4_8MMA_AtomIJNS4_4SM904GMMA31MMA_64x128x32_F32E4M3E4M3_SS_TNILNSO_7ScaleInE1ELSQ_1EEEEEENS4_6LayoutISD_NS5_IJSC_NSA_ILi0EEESU_EEEEENS5_IJNS4_10UnderscoreESX_SX_EEEEENS4_13SM90_TMA_LOADENS4_14ComposedLayoutINS4_7SwizzleILi2ELi4ELi3EEENS4_18smem_ptr_flag_bitsILi8EEENST_INS5_IJNSA_ILi8EEESH_EEENS5_IJSH_SC_EEEEEEEvNS4_8identityENS4_23SM90_TMA_LOAD_MULTICASTES1A_vS1B_EENS_8epilogue10collective18CollectiveEpilogueINS1E_22Sm90TmaWarpSpecializedILi4ELi2ELi16ELb0ELb0EEEJSI_NS5_IJSG_NSA_ILi32EEEEEESJ_SK_SJ_SK_NS1E_6fusion15FusionCallbacksIS1I_NS1L_13LinCombEltActINS1E_6thread4ReLuESJ_fSJ_fLNS_15FloatRoundStyleE2EEESI_S1K_JEEES10_NS11_INS12_ILi1ELi4ELi3EEES15_NST_INS5_IJS16_S1J_EEENS5_IJS1J_SC_EEEEEEENS4_39AutoVectorizingCopyWithAssumedAlignmentILi128EEENS4_14SM90_TMA_STOREES1X_S1Z_NS4_9Copy_AtomIJNS4_17SM90_U32x4_STSM_NENS_6half_tEEEEvEEEvvEEEEvNT_6ParamsE,@function
        .size           _ZN7cutlass13device_kernelINS_4gemm6kernel13GemmUniversalIN4cute5tupleIJiiiiEEENS1_10collective13CollectiveMmaINS1_37MainloopSm90TmaGmmaWarpSpecializedFP8ILi12ENS5_IJNS4_1CILi2EEENSA_ILi1EEESC_EEENS1_35KernelTmaWarpSpecializedCooperativeEEENS5_IJNSA_ILi128EEESG_NSA_ILi64EEEEEENS_12float_e4m3_tENS5_IJlSC_lEEESJ_SK_NS4_8TiledMMAINS4_8MMA_AtomIJNS4_4SM904GMMA31MMA_64x128x32_F32E4M3E4M3_SS_TNILNSO_7ScaleInE1ELSQ_1EEEEEENS4_6LayoutISD_NS5_IJSC_NSA_ILi0EEESU_EEEEENS5_IJNS4_10UnderscoreESX_SX_EEEEENS4_13SM90_TMA_LOADENS4_14ComposedLayoutINS4_7SwizzleILi2ELi4ELi3EEENS4_18smem_ptr_flag_bitsILi8EEENST_INS5_IJNSA_ILi8EEESH_EEENS5_IJSH_SC_EEEEEEEvNS4_8identityENS4_23SM90_TMA_LOAD_MULTICASTES1A_vS1B_EENS_8epilogue10collective18CollectiveEpilogueINS1E_22Sm90TmaWarpSpecializedILi4ELi2ELi16ELb0ELb0EEEJSI_NS5_IJSG_NSA_ILi32EEEEEESJ_SK_SJ_SK_NS1E_6fusion15FusionCallbacksIS1I_NS1L_13LinCombEltActINS1E_6thread4ReLuESJ_fSJ_fLNS_15FloatRoundStyleE2EEESI_S1K_JEEES10_NS11_INS12_ILi1ELi4ELi3EEES15_NST_INS5_IJS16_S1J_EEENS5_IJS1J_SC_EEEEEEENS4_39AutoVectorizingCopyWithAssumedAlignmentILi128EEENS4_14SM90_TMA_STOREES1X_S1Z_NS4_9Copy_AtomIJNS4_17SM90_U32x4_STSM_NENS_6half_tEEEEvEEEvvEEEEvNT_6ParamsE,(.L_x_210 - _ZN7cutlass13device_kernelINS_4gemm6kernel13GemmUniversalIN4cute5tupleIJiiiiEEENS1_10collective13CollectiveMmaINS1_37MainloopSm90TmaGmmaWarpSpecializedFP8ILi12ENS5_IJNS4_1CILi2EEENSA_ILi1EEESC_EEENS1_35KernelTmaWarpSpecializedCooperativeEEENS5_IJNSA_ILi128EEESG_NSA_ILi64EEEEEENS_12float_e4m3_tENS5_IJlSC_lEEESJ_SK_NS4_8TiledMMAINS4_8MMA_AtomIJNS4_4SM904GMMA31MMA_64x128x32_F32E4M3E4M3_SS_TNILNSO_7ScaleInE1ELSQ_1EEEEEENS4_6LayoutISD_NS5_IJSC_NSA_ILi0EEESU_EEEEENS5_IJNS4_10UnderscoreESX_SX_EEEEENS4_13SM90_TMA_LOADENS4_14ComposedLayoutINS4_7SwizzleILi2ELi4ELi3EEENS4_18smem_ptr_flag_bitsILi8EEENST_INS5_IJNSA_ILi8EEESH_EEENS5_IJSH_SC_EEEEEEEvNS4_8identityENS4_23SM90_TMA_LOAD_MULTICASTES1A_vS1B_EENS_8epilogue10collective18CollectiveEpilogueINS1E_22Sm90TmaWarpSpecializedILi4ELi2ELi16ELb0ELb0EEEJSI_NS5_IJSG_NSA_ILi32EEEEEESJ_SK_SJ_SK_NS1E_6fusion15FusionCallbacksIS1I_NS1L_13LinCombEltActINS1E_6thread4ReLuESJ_fSJ_fLNS_15FloatRoundStyleE2EEESI_S1K_JEEES10_NS11_INS12_ILi1ELi4ELi3EEES15_NST_INS5_IJS16_S1J_EEENS5_IJS1J_SC_EEEEEEENS4_39AutoVectorizingCopyWithAssumedAlignmentILi128EEENS4_14SM90_TMA_STOREES1X_S1Z_NS4_9Copy_AtomIJNS4_17SM90_U32x4_STSM_NENS_6half_tEEEEvEEEvvEEEEvNT_6ParamsE)
        .other          _ZN7cutlass13device_kernelINS_4gemm6kernel13GemmUniversalIN4cute5tupleIJiiiiEEENS1_10collective13CollectiveMmaINS1_37MainloopSm90TmaGmmaWarpSpecializedFP8ILi12ENS5_IJNS4_1CILi2EEENSA_ILi1EEESC_EEENS1_35KernelTmaWarpSpecializedCooperativeEEENS5_IJNSA_ILi128EEESG_NSA_ILi64EEEEEENS_12float_e4m3_tENS5_IJlSC_lEEESJ_SK_NS4_8TiledMMAINS4_8MMA_AtomIJNS4_4SM904GMMA31MMA_64x128x32_F32E4M3E4M3_SS_TNILNSO_7ScaleInE1ELSQ_1EEEEEENS4_6LayoutISD_NS5_IJSC_NSA_ILi0EEESU_EEEEENS5_IJNS4_10UnderscoreESX_SX_EEEEENS4_13SM90_TMA_LOADENS4_14ComposedLayoutINS4_7SwizzleILi2ELi4ELi3EEENS4_18smem_ptr_flag_bitsILi8EEENST_INS5_IJNSA_ILi8EEESH_EEENS5_IJSH_SC_EEEEEEEvNS4_8identityENS4_23SM90_TMA_LOAD_MULTICASTES1A_vS1B_EENS_8epilogue10collective18CollectiveEpilogueINS1E_22Sm90TmaWarpSpecializedILi4ELi2ELi16ELb0ELb0EEEJSI_NS5_IJSG_NSA_ILi32EEEEEESJ_SK_SJ_SK_NS1E_6fusion15FusionCallbacksIS1I_NS1L_13LinCombEltActINS1E_6thread4ReLuESJ_fSJ_fLNS_15FloatRoundStyleE2EEESI_S1K_JEEES10_NS11_INS12_ILi1ELi4ELi3EEES15_NST_INS5_IJS16_S1J_EEENS5_IJS1J_SC_EEEEEEENS4_39AutoVectorizingCopyWithAssumedAlignmentILi128EEENS4_14SM90_TMA_STOREES1X_S1Z_NS4_9Copy_AtomIJNS4_17SM90_U32x4_STSM_NENS_6half_tEEEEvEEEvvEEEEvNT_6ParamsE,@"STO_CUDA_ENTRY STV_DEFAULT"
_ZN7cutlass13device_kernelINS_4gemm6kernel13GemmUniversalIN4cute5tupleIJiiiiEEENS1_10collective13CollectiveMmaINS1_37MainloopSm90TmaGmmaWarpSpecializedFP8ILi12ENS5_IJNS4_1CILi2EEENSA_ILi1EEESC_EEENS1_35KernelTmaWarpSpecializedCooperativeEEENS5_IJNSA_ILi128EEESG_NSA_ILi64EEEEEENS_12float_e4m3_tENS5_IJlSC_lEEESJ_SK_NS4_8TiledMMAINS4_8MMA_AtomIJNS4_4SM904GMMA31MMA_64x128x32_F32E4M3E4M3_SS_TNILNSO_7ScaleInE1ELSQ_1EEEEEENS4_6LayoutISD_NS5_IJSC_NSA_ILi0EEESU_EEEEENS5_IJNS4_10UnderscoreESX_SX_EEEEENS4_13SM90_TMA_LOADENS4_14ComposedLayoutINS4_7SwizzleILi2ELi4ELi3EEENS4_18smem_ptr_flag_bitsILi8EEENST_INS5_IJNSA_ILi8EEESH_EEENS5_IJSH_SC_EEEEEEEvNS4_8identityENS4_23SM90_TMA_LOAD_MULTICASTES1A_vS1B_EENS_8epilogue10collective18CollectiveEpilogueINS1E_22Sm90TmaWarpSpecializedILi4ELi2ELi16ELb0ELb0EEEJSI_NS5_IJSG_NSA_ILi32EEEEEESJ_SK_SJ_SK_NS1E_6fusion15FusionCallbacksIS1I_NS1L_13LinCombEltActINS1E_6thread4ReLuESJ_fSJ_fLNS_15FloatRoundStyleE2EEESI_S1K_JEEES10_NS11_INS12_ILi1ELi4ELi3EEES15_NST_INS5_IJS16_S1J_EEENS5_IJS1J_SC_EEEEEEENS4_39AutoVectorizingCopyWithAssumedAlignmentILi128EEENS4_14SM90_TMA_STOREES1X_S1Z_NS4_9Copy_AtomIJNS4_17SM90_U32x4_STSM_NENS_6half_tEEEEvEEEvvEEEEvNT_6ParamsE:
[----:B------:R-:W1:Y:S01]  /*0000*/  LDC R1, c[0x0][0x28] ;  /* 0x00000a00ff017b82 */ /* 0x000e620000000800 */
[----:B------:R-:W2:Y:S07]  /*0010*/  S2R R18, SR_TID.X ;  /* 0x0000000000127919 */ /* 0x000eae0000002100 */
[----:B------:R-:W3:Y:S01]  /*0020*/  LDC.64 R8, c[0x0][0x588] ;  /* 0x00016200ff087b82 */ /* 0x000ee20000000a00 */
[----:B------:R-:W-:Y:S01]  /*0030*/  ELECT P0, URZ, PT ;  /* 0x00000000003f782f */ /* 0x000fe20003800000 */
[----:B------:R-:W-:Y:S01]  /*0040*/  BSSY B0, `(.L_x_0) ;  /* 0x0000016000007945 */ /* 0x000fe20003800000 */
[----:B--2---:R-:W-:-:S02]  /*0050*/  SHF.R.U32.HI R0, RZ, 0x5, R18 ;  /* 0x00000005ff007819 */ /* 0x004fc40000011612 */
[----:B------:R-:W-:-:S03]  /*0060*/  SHF.R.U32.HI R4, RZ, 0x7, R18 ;  /* 0x00000007ff047819 */ /* 0x000fc60000011612 */
[----:B------:R-:W2:Y:S04]  /*0070*/  SHFL.IDX PT, R3, R0, RZ, 0x1f ;  /* 0x00001fff00037589 */ /* 0x000ea800000e0000 */
[----:B------:R4:W1:Y:S01]  /*0080*/  SHFL.IDX PT, R6, R4, RZ, 0x1f ;  /* 0x00001fff04067589 */ /* 0x00086200000e0000 */
[----:B--2---:R-:W-:Y:S02]  /*0090*/  ISETP.NE.OR P0, PT, R3, RZ, !P0 ;  /* 0x000000ff0300720c */ /* 0x004fe40004705670 */
[----:B------:R-:W-:-:S11]  /*00a0*/  SHF.R.S32.HI R2, RZ, 0x1f, R3 ;  /* 0x0000001fff027819 */ /* 0x000fd60000011403 */
[----:B-1-34-:R-:W-:Y:S05]  /*00b0*/  @P0 BRA `(.L_x_1) ;  /* 0x0000000000380947 */ /* 0x01afea0003800000 */
[----:B------:R-:W-:Y:S02]  /*00c0*/  ULDC.64 UR4, c[0x0][0x198] ;  /* 0x0000660000047ab9 */ /* 0x000fe40000000a00 */
[----:B------:R-:W-:Y:S02]  /*00d0*/  UIADD3 UR6, UP0, UR4, 0xf0, URZ ;  /* 0x000000f004067890 */ /* 0x000fe4000ff1e03f */
[----:B------:R-:W-:Y:S02]  /*00e0*/  UIADD3 UR8, UP1, UR4, 0x1f0, URZ ;  /* 0x000001f004087890 */ /* 0x000fe4000ff3e03f */
[----:B------:R-:W-:Y:S02]  /*00f0*/  UIADD3 UR10, UP2, UR4, 0x3f0, URZ ;  /* 0x000003f0040a7890 */ /* 0x000fe4000ff5e03f */
[----:B------:R-:W-:Y:S02]  /*0100*/  UIADD3 UR4, UP3, UR4, 0x4f0, URZ ;  /* 0x000004f004047890 */ /* 0x000fe4000ff7e03f */
[----:B------:R-:W-:-:S02]  /*0110*/  UIADD3.X UR7, URZ, UR5, URZ, UP0, !UPT ;  /* 0x000000053f077290 */ /* 0x000fc400087fe43f */
[----:B------:R-:W-:Y:S02]  /*0120*/  UIADD3.X UR9, URZ, UR5, URZ, UP1, !UPT ;  /* 0x000000053f097290 */ /* 0x000fe40008ffe43f */
[----:B------:R-:W-:Y:S02]  /*0130*/  UIADD3.X UR11, URZ, UR5, URZ, UP2, !UPT ;  /* 0x000000053f0b7290 */ /* 0x000fe400097fe43f */
[----:B------:R-:W-:-:S03]  /*0140*/  UIADD3.X UR5, URZ, UR5, URZ, UP3, !UPT ;  /* 0x000000053f057290 */ /* 0x000fc60009ffe43f */
[----:B------:R1:W-:Y:S02]  /*0150*/  UTMACCTL.PF [UR6] ;  /* 0x00000000060079b9 */ /* 0x0003e40008040000 */
[----:B------:R1:W-:Y:S02]  /*0160*/  UTMACCTL.PF [UR8] ;  /* 0x00000000080079b9 */ /* 0x0003e40008040000 */
[----:B------:R1:W-:Y:S02]  /*0170*/  UTMACCTL.PF [UR10] ;  /* 0x000000000a0079b9 */ /* 0x0003e40008040000 */
[----:B------:R1:W-:Y:S02]  /*0180*/  UTMACCTL.PF [UR4] ;  /* 0x00000000040079b9 */ /* 0x0003e40008040000 */
[----:B-1----:R-:W-:Y:S01]  /*0190*/  NOP ;  /* 0x0000000000007918 */ /* 0x002fe20000000000 */
.L_x_1:
[----:B------:R-:W-:Y:S05]  /*01a0*/  BSYNC B0 ;  /* 0x0000000000007941 */ /* 0x000fea0003800000 */
.L_x_0:
[----:B------:R-:W-:Y:S01]  /*01b0*/  ULDC.64 UR4, c[0x0][0x590] ;  /* 0x0001640000047ab9 */ /* 0x000fe20000000a00 */
[----:B------:R-:W-:Y:S01]  /*01c0*/  LEA.HI R2, R2, R3, RZ, 0x2 ;  /* 0x0000000302027211 */ /* 0x000fe200078f10ff */
[----:B------:R-:W-:Y:S01]  /*01d0*/  ULDC.64 UR40, c[0x0][0x208] ;  /* 0x0000820000287ab9 */ /* 0x000fe20000000a00 */
[----:B------:R-:W-:Y:S01]  /*01e0*/  ISETP.NE.U32.AND P2, PT, RZ, UR4, PT ;  /* 0x00000004ff007c0c */ /* 0x000fe2000bf45070 */
[----:B------:R-:W-:Y:S01]  /*01f0*/  IMAD.MOV.U32 R4, RZ, RZ, R8 ;  /* 0x000000ffff047224 */ /* 0x000fe200078e0008 */
[----:B------:R-:W-:Y:S01]  /*0200*/  LOP3.LUT R2, R2, 0xfffffffc, RZ, 0xc0, !PT ;  /* 0xfffffffc02027812 */ /* 0x000fe200078ec0ff */
[----:B------:R-:W-:Y:S01]  /*0210*/  IMAD.MOV.U32 R5, RZ, RZ, R9 ;  /* 0x000000ffff057224 */ /* 0x000fe200078e0009 */
[----:B------:R-:W-:-:S03]  /*0220*/  ISETP.NE.AND.EX P3, PT, RZ, UR5, PT, P2 ;  /* 0x00000005ff007c0c */ /* 0x000fc6000bf65320 */
[--C-:B------:R-:W-:Y:S01]  /*0230*/  IMAD.IADD R3, R3, 0x1, -R2.reuse ;  /* 0x0000000103037824 */ /* 0x100fe200078e0a02 */
[----:B------:R-:W-:-:S09]  /*0240*/  PRMT R2, RZ, 0x7610, R2 ;  /* 0x00007610ff027816 */ /* 0x000fd20000000002 */
[----:B------:R-:W-:Y:S05]  /*0250*/  @P3 BRA `(.L_x_2) ;  /* 0x0000000000303947 */ /* 0x000fea0003800000 */
[----:B------:R-:W-:Y:S02]  /*0260*/  ULDC.64 UR6, c[0x0][0x588] ;  /* 0x0001620000067ab9 */ /* 0x000fe40000000a00 */
[----:B------:R-:W-:-:S04]  /*0270*/  ISETP.NE.U32.AND P0, PT, RZ, UR6, PT ;  /* 0x00000006ff007c0c */ /* 0x000fc8000bf05070 */
[----:B------:R-:W-:-:S13]  /*0280*/  ISETP.NE.AND.EX P0, PT, RZ, UR7, PT, P0 ;  /* 0x00000007ff007c0c */ /* 0x000fda000bf05300 */
[----:B------:R-:W-:Y:S05]  /*0290*/  @!P0 BRA `(.L_x_3) ;  /* 0x0000000000108947 */ /* 0x000fea0003800000 */
[----:B------:R-:W2:Y:S02]  /*02a0*/  LDG.E R2, desc[UR40][R4.64] ;  /* 0x0000002804027981 */ /* 0x000ea4000c1e1900 */
[----:B--2---:R-:W-:Y:S01]  /*02b0*/  FSETP.NEU.AND P1, PT, R2, RZ, PT ;  /* 0x000000ff0200720b */ /* 0x004fe20003f2d000 */
[----:B------:R-:W-:Y:S01]  /*02c0*/  IMAD.MOV.U32 R2, RZ, RZ, 0x1 ;  /* 0x00000001ff027424 */ /* 0x000fe200078e00ff */
[----:B------:R-:W-:Y:S11]  /*02d0*/  BRA `(.L_x_2) ;  /* 0x0000000000107947 */ /* 0x000ff60003800000 */
.L_x_3:
[----:B------:R-:W-:Y:S01]  /*02e0*/  ULDC UR6, c[0x0][0x580] ;  /* 0x0001600000067ab9 */ /* 0x000fe20000000800 */
[----:B------:R-:W-:Y:S01]  /*02f0*/  IMAD.MOV.U32 R2, RZ, RZ, 0x1 ;  /* 0x00000001ff027424 */ /* 0x000fe200078e00ff */
[----:B------:R-:W-:Y:S02]  /*0300*/  FSETP.NEU.AND P1, PT, RZ, UR6, PT ;  /* 0x00000006ff007c0b */ /* 0x000fe4000bf2d000 */
[----:B------:R-:W-:-:S11]  /*0310*/  CS2R R4, SRZ ;  /* 0x0000000000047805 */ /* 0x000fd6000001ff00 */
.L_x_2:
[----:B------:R-:W-:Y:S02]  /*0320*/  ISETP.NE.U32.AND P4, PT, R4, RZ, PT ;  /* 0x000000ff0400720c */ /* 0x000fe40003f85070 */
[----:B------:R-:W-:Y:S02]  /*0330*/  ISETP.NE.AND.EX P5, PT, RZ, UR5, PT, P2 ;  /* 0x00000005ff007c0c */ /* 0x000fe4000bfa5320 */
[----:B------:R-:W-:Y:S02]  /*0340*/  ISETP.NE.AND.EX P2, PT, R5, RZ, PT, P4 ;  /* 0x000000ff0500720c */ /* 0x000fe40003f45340 */
[----:B------:R-:W-:-:S11]  /*0350*/  PLOP3.LUT P0, PT, PT, PT, PT, 0x8, 0x0 ;  /* 0x000000000000781c */ /* 0x000fd60003f0e170 */
[----:B------:R-:W-:Y:S05]  /*0360*/  @P2 BRA P5, `(.L_x_4) ;  /* 0x0000000000342947 */ /* 0x000fea0002800000 */
[----:B------:R-:W-:-:S04]  /*0370*/  ISETP.NE.U32.AND P0, PT, RZ, UR4, PT ;  /* 0x00000004ff007c0c */ /* 0x000fc8000bf05070 */
[----:B------:R-:W-:-:S13]  /*0380*/  ISETP.NE.AND.EX P0, PT, RZ, UR5, PT, P0 ;  /* 0x00000005ff007c0c */ /* 0x000fda000bf05300 */
[----:B------:R-:W-:Y:S05]  /*0390*/  @!P0 BRA `(.L_x_5) ;  /* 0x0000000000248947 */ /* 0x000fea0003800000 */
[----:B------:R-:W-:Y:S02]  /*03a0*/  PRMT R2, R2, 0x9910, RZ ;  /* 0x0000991002027816 */ /* 0x000fe400000000ff */
[----:B------:R-:W-:Y:S02]  /*03b0*/  ISETP.NE.U32.AND P0, PT, R4, RZ, PT ;  /* 0x000000ff0400720c */ /* 0x000fe40003f05070 */
[----:B------:R-:W-:Y:S02]  /*03c0*/  ISETP.NE.AND P2, PT, R2, RZ, PT ;  /* 0x000000ff0200720c */ /* 0x000fe40003f45270 */
[----:B------:R-:W-:Y:S02]  /*03d0*/  ISETP.NE.AND.EX P0, PT, R5, RZ, PT, P0 ;  /* 0x000000ff0500720c */ /* 0x000fe40003f05300 */
[----:B------:R-:W-:-:S09]  /*03e0*/  SEL R2, RZ, 0xffffffff, P1 ;  /* 0xffffffffff027807 */ /* 0x000fd20000800000 */
[----:B------:R-:W-:-:S04]  /*03f0*/  @!P2 SEL R2, RZ, 0xffffffff, P0 ;  /* 0xffffffffff02a807 */ /* 0x000fc80000000000 */
[----:B------:R-:W-:-:S04]  /*0400*/  LOP3.LUT R2, R2, 0x1, RZ, 0xc0, !PT ;  /* 0x0000000102027812 */ /* 0x000fc800078ec0ff */
[----:B------:R-:W-:Y:S01]  /*0410*/  ISETP.EQ.U32.AND P0, PT, R2, 0x1, PT ;  /* 0x000000010200780c */ /* 0x000fe20003f02070 */
[----:B------:R-:W-:-:S12]  /*0420*/  BRA `(.L_x_4) ;  /* 0x0000000000047947 */ /* 0x000fd80003800000 */
.L_x_5:
[----:B------:R-:W-:-:S13]  /*0430*/  PLOP3.LUT P0, PT, P1, PT, PT, 0x8, 0x0 ;  /* 0x000000000000781c */ /* 0x000fda0000f0e170 */
.L_x_4:
[----:B------:R-:W1:Y:S02]  /*0440*/  SHFL.IDX PT, R2, R0, RZ, 0x1f ;  /* 0x00001fff00027589 */ /* 0x000e6400000e0000 */
[----:B-1----:R-:W-:-:S13]  /*0450*/  ISETP.NE.AND P1, PT, R2, RZ, PT ;  /* 0x000000ff0200720c */ /* 0x002fda0003f25270 */
[----:B------:R-:W-:Y:S05]  /*0460*/  @P1 BRA `(.L_x_6) ;  /* 0x0000000000a41947 */ /* 0x000fea0003800000 */
[----:B------:R-:W-:Y:S01]  /*0470*/  ELECT P1, URZ, PT ;  /* 0x00000000003f782f */ /* 0x000fe20003820000 */
[----:B------:R-:W-:-:S12]  /*0480*/  BSSY B0, `(.L_x_6) ;  /* 0x0000027000007945 */ /* 0x000fd80003800000 */
[----:B------:R-:W-:Y:S05]  /*0490*/  @!P1 BRA `(.L_x_7) ;  /* 0x0000000000949947 */ /* 0x000fea0003800000 */
[----:B------:R-:W1:Y:S01]  /*04a0*/  S2UR UR8, SR_CgaCtaId ;  /* 0x00000000000879c3 */ /* 0x000e620000008800 */
[----:B------:R-:W-:Y:S01]  /*04b0*/  UMOV UR4, 0x400 ;  /* 0x0000040000047882 */ /* 0x000fe20000000000 */
[----:B------:R-:W-:Y:S01]  /*04c0*/  UMOV UR5, 0x1 ;  /* 0x0000000100057882 */ /* 0x000fe20000000000 */
[----:B------:R-:W-:Y:S02]  /*04d0*/  UMOV UR6, 0x4 ;  /* 0x0000000400067882 */ /* 0x000fe40000000000 */
[----:B------:R-:W-:-:S04]  /*04e0*/  UIADD3 UR6, -UR6, 0x100000, URZ ;  /* 0x0010000006067890 */ /* 0x000fc8000fffe13f */
[----:B------:R-:W-:Y:S02]  /*04f0*/  USHF.L.U32 UR7, UR6, 0xb, URZ ;  /* 0x0000000b06077899 */ /* 0x000fe4000800063f */
[----:B------:R-:W-:Y:S02]  /*0500*/  USHF.L.U32 UR6, UR6, 0x1, URZ ;  /* 0x0000000106067899 */ /* 0x000fe4000800063f */
[----:B-1----:R-:W-:Y:S02]  /*0510*/  ULEA UR8, UR8, UR4, 0x18 ;  /* 0x0000000408087291 */ /* 0x002fe4000f8ec03f */
[----:B------:R-:W-:-:S04]  /*0520*/  UIADD3 UR4, -UR5, 0x100000, URZ ;  /* 0x0010000005047890 */ /* 0x000fc8000fffe13f */
[----:B------:R-:W-:Y:S02]  /*0530*/  USHF.L.U32 UR5, UR4, 0xb, URZ ;  /* 0x0000000b04057899 */ /* 0x000fe4000800063f */
[----:B------:R-:W-:Y:S01]  /*0540*/  USHF.L.U32 UR4, UR4, 0x1, URZ ;  /* 0x0000000104047899 */ /* 0x000fe2000800063f */
[----:B------:R-:W1:Y:S11]  /*0550*/  FENCE.VIEW.ASYNC.S ;  /* 0x00000000000073c6 */ /* 0x000e760000000000 */
[----:B-1----:R1:W2:Y:S01]  /*0560*/  SYNCS.EXCH.64 URZ, [UR8], UR4 ;  /* 0x00000004083f75b2 */ /* 0x0022a20008000100 */
[----:B------:R1:W3:Y:S01]  /*0570*/  SYNCS.EXCH.64 URZ, [UR8+0x60], UR6 ;  /* 0x00006006083f75b2 */ /* 0x0002e20008000100 */
[----:B------:R1:W4:Y:S01]  /*0580*/  SYNCS.EXCH.64 URZ, [UR8+0x8], UR4 ;  /* 0x00000804083f75b2 */ /* 0x0003220008000100 */
[----:B------:R1:W1:Y:S01]  /*0590*/  SYNCS.EXCH.64 URZ, [UR8+0x68], UR6 ;  /* 0x00006806083f75b2 */ /* 0x0002620008000100 */
        /* <DEDUP_REMOVED lines=20> */
[----:B--2---:R-:W-:Y:S01]  /*06e0*/  NOP ;  /* 0x0000000000007918 */ /* 0x004fe20000000000 */
.L_x_7:
[----:B-1----:R-:W-:Y:S05]  /*06f0*/  BSYNC B0 ;  /* 0x0000000000007941 */ /* 0x002fea0003800000 */
.L_x_6:
[----:B------:R-:W1:Y:S01]  /*0700*/  S2UR UR9, SR_CTAID.X ;  /* 0x00000000000979c3 */ /* 0x000e620000002500 */
[----:B------:R-:W2:Y:S01]  /*0710*/  S2R R4, SR_CTAID.Y ;  /* 0x0000000000047919 */ /* 0x000ea20000002600 */
[----:B------:R-:W-:Y:S01]  /*0720*/  ULDC UR4, c[0x0][0x150] ;  /* 0x0000540000047ab9 */ /* 0x000fe20000000800 */
[----:B------:R-:W-:Y:S01]  /*0730*/  NOP ;  /* 0x0000000000007918 */ /* 0x000fe20000000000 */
[----:B------:R-:W5:Y:S04]  /*0740*/  SHFL.IDX PT, R12, R0, RZ, 0x1f ;  /* 0x00001fff000c7589 */ /* 0x000f6800000e0000 */
[----:B------:R-:W3:Y:S01]  /*0750*/  LDC R10, c[0x0][0x144] ;  /* 0x00005100ff0a7b82 */ /* 0x000ee20000000800 */
[----:B-1----:R-:W-:-:S05]  /*0760*/  I2FP.F32.U32 R7, UR9 ;  /* 0x0000000900077c45 */ /* 0x002fca0008201000 */
[----:B------:R-:W-:Y:S01]  /*0770*/  FMUL R11, R7, UR4 ;  /* 0x00000004070b7c20 */ /* 0x000fe20008400000 */
[----:B-----5:R-:W-:Y:S01]  /*0780*/  ISETP.NE.AND P1, PT, R12, RZ, PT ;  /* 0x000000ff0c00720c */ /* 0x020fe20003f25270 */
[----:B------:R-:W-:Y:S01]  /*0790*/  ULDC UR4, c[0x0][0x154] ;  /* 0x0000550000047ab9 */ /* 0x000fe20000000800 */
[----:B------:R-:W-:Y:S02]  /*07a0*/  SHF.R.S32.HI R7, RZ, 0x1f, R18 ;  /* 0x0000001fff077819 */ /* 0x000fe40000011412 */
[----:B--2---:R-:W-:Y:S01]  /*07b0*/  I2FP.F32.U32 R12, R4 ;  /* 0x00000004000c7245 */ /* 0x004fe20000201000 */
[----:B------:R-:W1:Y:S01]  /*07c0*/  F2I.U32.TRUNC.NTZ R11, R11 ;  /* 0x0000000b000b7305 */ /* 0x000e62000020f000 */
[----:B------:R-:W-:-:S03]  /*07d0*/  LEA.HI R7, R7, R18, RZ, 0x7 ;  /* 0x0000001207077211 */ /* 0x000fc600078f38ff */
[----:B------:R-:W-:Y:S01]  /*07e0*/  FMUL R14, R12, UR4 ;  /* 0x000000040c0e7c20 */ /* 0x000fe20008400000 */
[----:B------:R-:W-:Y:S01]  /*07f0*/  LOP3.LUT R7, R7, 0xffffff80, RZ, 0xc0, !PT ;  /* 0xffffff8007077812 */ /* 0x000fe200078ec0ff */
[----:B-1----:R-:W-:-:S04]  /*0800*/  IMAD.MOV R13, RZ, RZ, -R11 ;  /* 0x000000ffff0d7224 */ /* 0x002fc800078e0a0b */
[----:B---3--:R-:W-:Y:S01]  /*0810*/  IMAD R10, R10, R13, UR9 ;  /* 0x000000090a0a7e24 */ /* 0x008fe2000f8e020d */
[----:B------:R-:W-:Y:S06]  /*0820*/  @P1 BRA `(.L_x_8) ;  /* 0x0000000000581947 */ /* 0x000fec0003800000 */
[----:B------:R-:W1:Y:S01]  /*0830*/  S2UR UR5, SR_CgaCtaId ;  /* 0x00000000000579c3 */ /* 0x000e620000008800 */
[----:B------:R-:W-:Y:S01]  /*0840*/  UMOV UR4, 0x400 ;  /* 0x0000040000047882 */ /* 0x000fe20000000000 */
[----:B------:R-:W-:Y:S01]  /*0850*/  UMOV UR6, 0x20 ;  /* 0x0000002000067882 */ /* 0x000fe20000000000 */
[----:B------:R-:W-:Y:S01]  /*0860*/  UMOV UR7, 0x100 ;  /* 0x0000010000077882 */ /* 0x000fe20000000000 */
[----:B------:R-:W-:Y:S01]  /*0870*/  ELECT P1, URZ, PT ;  /* 0x00000000003f782f */ /* 0x000fe20003820000 */
[----:B-1----:R-:W-:Y:S02]  /*0880*/  ULEA UR8, UR5, UR4, 0x18 ;  /* 0x0000000405087291 */ /* 0x002fe4000f8ec03f */
[----:B------:R-:W-:-:S04]  /*0890*/  UIADD3 UR4, -UR6, 0x100000, URZ ;  /* 0x0010000006047890 */ /* 0x000fc8000fffe13f */
[----:B------:R-:W-:Y:S02]  /*08a0*/  USHF.L.U32 UR5, UR4, 0xb, URZ ;  /* 0x0000000b04057899 */ /* 0x000fe4000800063f */
[----:B------:R-:W-:Y:S02]  /*08b0*/  USHF.L.U32 UR4, UR4, 0x1, URZ ;  /* 0x0000000104047899 */ /* 0x000fe4000800063f */
[----:B------:R-:W-:-:S04]  /*08c0*/  UIADD3 UR6, -UR7, 0x100000, URZ ;  /* 0x0010000007067890 */ /* 0x000fc8000fffe13f */
[----:B------:R-:W-:Y:S02]  /*08d0*/  USHF.L.U32 UR7, UR6, 0xb, URZ ;  /* 0x0000000b06077899 */ /* 0x000fe4000800063f */
[----:B------:R-:W-:Y:S01]  /*08e0*/  USHF.L.U32 UR6, UR6, 0x1, URZ ;  /* 0x0000000106067899 */ /* 0x000fe2000800063f */
[----:B------:R-:W1:Y:S03]  /*08f0*/  FENCE.VIEW.ASYNC.S ;  /* 0x00000000000073c6 */ /* 0x000e660000000000 */
[----:B-1----:R1:W2:Y:S08]  /*0900*/  SYNCS.EXCH.64 URZ, [UR8+0xc0], UR4 ;  /* 0x0000c004083f75b2 */ /* 0x0022b00008000100 */
[----:B------:R1:W3:Y:S01]  /*0910*/  SYNCS.EXCH.64 URZ, [UR8+0xe0], UR6 ;  /* 0x0000e006083f75b2 */ /* 0x0002e20008000100 */
[----:B------:R1:W1:Y:S01]  /*0920*/  SYNCS.EXCH.64 URZ, [UR8+0xc8], UR4 ;  /* 0x0000c804083f75b2 */ /* 0x0002620008000100 */
[----:B------:R1:W1:Y:S01]  /*0930*/  SYNCS.EXCH.64 URZ, [UR8+0xe8], UR6 ;  /* 0x0000e806083f75b2 */ /* 0x0002620008000100 */
[----:B------:R1:W1:Y:S01]  /*0940*/  SYNCS.EXCH.64 URZ, [UR8+0xd0], UR4 ;  /* 0x0000d004083f75b2 */ /* 0x0002620008000100 */
[----:B------:R1:W1:Y:S01]  /*0950*/  SYNCS.EXCH.64 URZ, [UR8+0xf0], UR6 ;  /* 0x0000f006083f75b2 */ /* 0x0002620008000100 */
[----:B------:R1:W1:Y:S01]  /*0960*/  SYNCS.EXCH.64 URZ, [UR8+0xd8], UR4 ;  /* 0x0000d804083f75b2 */ /* 0x0002620008000100 */
[----:B------:R1:W1:Y:S01]  /*0970*/  SYNCS.EXCH.64 URZ, [UR8+0xf8], UR6 ;  /* 0x0000f806083f75b2 */ /* 0x0002620008000100 */
[----:B------:R-:W-:Y:S01]  /*0980*/  NOP ;  /* 0x0000000000007918 */ /* 0x000fe20000000000 */
.L_x_8:
[----:B------:R-:W-:Y:S01]  /*0990*/  IMAD.IADD R7, R18, 0x1, -R7 ;  /* 0x0000000112077824 */ /* 0x000fe200078e0a07 */
[----:B------:R-:W5:Y:S01]  /*09a0*/  SHFL.IDX PT, R0, R0, RZ, 0x1f ;  /* 0x00001fff00007589 */ /* 0x000f6200000e0000 */
[----:B------:R-:W-:Y:S02]  /*09b0*/  SHF.R.S32.HI R13, RZ, 0x1f, R2 ;  /* 0x0000001fff0d7819 */ /* 0x000fe40000011402 */
[----:B------:R-:W-:Y:S01]  /*09c0*/  ELECT P1, URZ, PT ;  /* 0x00000000003f782f */ /* 0x000fe20003820000 */
[----:B------:R-:W4:Y:S01]  /*09d0*/  F2I.U32.TRUNC.NTZ R14, R14 ;  /* 0x0000000e000e7305 */ /* 0x000f22000020f000 */
[----:B------:R-:W-:Y:S01]  /*09e0*/  SHF.R.S32.HI R12, RZ, 0x1f, R7 ;  /* 0x0000001fff0c7819 */ /* 0x000fe20000011407 */
[----:B-1----:R-:W-:Y:S01]  /*09f0*/  UMOV UR4, 0x20 ;  /* 0x0000002000047882 */ /* 0x002fe20000000000 */
[----:B------:R-:W-:Y:S01]  /*0a00*/  LEA.HI R13, R13, R2, RZ, 0x2 ;  /* 0x000000020d0d7211 */ /* 0x000fe200078f10ff */
[----:B------:R-:W-:Y:S01]  /*0a10*/  IMAD.MOV.U32 R22, RZ, RZ, 0x1 ;  /* 0x00000001ff167424 */ /* 0x000fe200078e00ff */
[----:B------:R-:W-:Y:S01]  /*0a20*/  LEA.HI R12, R12, R7, RZ, 0x3 ;  /* 0x000000070c0c7211 */ /* 0x000fe200078f18ff */
[----:B------:R-:W-:Y:S01]  /*0a30*/  NOP ;  /* 0x0000000000007918 */ /* 0x000fe20000000000 */
[----:B------:R-:W-:-:S02]  /*0a40*/  LOP3.LUT R13, R13, 0x3ffffffc, RZ, 0xc0, !PT ;  /* 0x3ffffffc0d0d7812 */ /* 0x000fc400078ec0ff */
[--C-:B------:R-:W-:Y:S02]  /*0a50*/  SHF.R.S32.HI R11, RZ, 0x3, R12.reuse ;  /* 0x00000003ff0b7819 */ /* 0x100fe4000001140c */
[----:B------:R-:W-:Y:S02]  /*0a60*/  SHF.R.S32.HI R12, RZ, 0x1f, R12 ;  /* 0x0000001fff0c7819 */ /* 0x000fe4000001140c */
[----:B------:R-:W-:Y:S02]  /*0a70*/  IADD3 R13, R2, -R13, RZ ;  /* 0x8000000d020d7210 */ /* 0x000fe40007ffe0ff */
[----:B------:R-:W-:Y:S01]  /*0a80*/  LEA.HI R12, R12, R11, RZ, 0x2 ;  /* 0x0000000b0c0c7211 */ /* 0x000fe200078f10ff */
[----:B------:R-:W1:Y:S01]  /*0a90*/  LDC R2, c[0x0][0x140] ;  /* 0x00005000ff027b82 */ /* 0x000e620000000800 */
[----:B------:R-:W-:Y:S01]  /*0aa0*/  ISETP.NE.AND P4, PT, R3, RZ, PT ;  /* 0x000000ff0300720c */ /* 0x000fe20003f85270 */
[----:B----4-:R-:W-:Y:S01]  /*0ab0*/  IMAD.MOV R24, RZ, RZ, -R14 ;  /* 0x000000ffff187224 */ /* 0x010fe200078e0a0e */
[----:B------:R-:W-:-:S02]  /*0ac0*/  LOP3.LUT R12, R12, 0xfffffffc, RZ, 0xc0, !PT ;  /* 0xfffffffc0c0c7812 */ /* 0x000fc400078ec0ff */
[----:B-----5:R-:W-:Y:S02]  /*0ad0*/  ISETP.NE.OR P1, PT, R0, RZ, !P1 ;  /* 0x000000ff0000720c */ /* 0x020fe40004f25670 */
[----:B------:R-:W-:Y:S01]  /*0ae0*/  ISETP.EQ.OR P2, PT, R3, 0x3, !P4 ;  /* 0x000000030300780c */ /* 0x000fe20006742670 */
[----:B------:R-:W-:Y:S02]  /*0af0*/  IMAD.IADD R12, R11, 0x1, -R12 ;  /* 0x000000010b0c7824 */ /* 0x000fe400078e0a0c */
[----:B------:R-:W4:Y:S01]  /*0b00*/  LDC R11, c[0x0][0x148] ;  /* 0x00005200ff0b7b82 */ /* 0x000f220000000800 */
[----:B------:R-:W-:Y:S01]  /*0b10*/  ISETP.EQ.AND P2, PT, R6, RZ, P2 ;  /* 0x000000ff0600720c */ /* 0x000fe20001742270 */
[----:B------:R-:W-:-:S03]  /*0b20*/  IMAD R12, R13, 0x4, R12 ;  /* 0x000000040d0c7824 */ /* 0x000fc600078e020c */
[----:B------:R-:W-:Y:S01]  /*0b30*/  SEL R19, RZ, 0x1, !P2 ;  /* 0x00000001ff137807 */ /* 0x000fe20005000000 */
[C---:B------:R-:W-:Y:S01]  /*0b40*/  IMAD.SHL.U32 R23, R12.reuse, 0x4, RZ ;  /* 0x000000040c177824 */ /* 0x040fe200078e00ff */
[----:B------:R-:W-:Y:S01]  /*0b50*/  LEA.HI R0, R12, R12, RZ, 0x1 ;  /* 0x0000000c0c007211 */ /* 0x000fe200078f08ff */
[----:B------:R-:W-:Y:S01]  /*0b60*/  VOTEU.ALL UP0, P1 ;  /* 0x00000000003f7886 */ /* 0x000fe20000800000 */
[----:B------:R-:W-:Y:S02]  /*0b70*/  VOTEU.ALL UP1, P1 ;  /* 0x00000000003f7886 */ /* 0x000fe40000820000 */
[----:B------:R-:W-:Y:S02]  /*0b80*/  LOP3.LUT R13, R0, 0xfffffffe, RZ, 0xc0, !PT ;  /* 0xfffffffe000d7812 */ /* 0x000fe400078ec0ff */
[----:B------:R-:W5:Y:S01]  /*0b90*/  @!UP0 S2UR UR7, SR_CgaCtaId ;  /* 0x00000000000789c3 */ /* 0x000f620000008800 */
[C---:B------:R-:W-:Y:S01]  /*0ba0*/  LOP3.LUT R23, R12.reuse, 0xc, R23, 0x78, !PT ;  /* 0x0000000c0c177812 */ /* 0x040fe200078e7817 */
[----:B------:R-:W-:Y:S01]  /*0bb0*/  @!UP0 UMOV UR6, 0x400 ;  /* 0x0000040000068882 */ /* 0x000fe20000000000 */
[----:B------:R-:W-:Y:S01]  /*0bc0*/  IMAD.IADD R13, R12, 0x1, -R13 ;  /* 0x000000010c0d7824 */ /* 0x000fe200078e0a0d */
[----:B------:R-:W-:-:S04]  /*0bd0*/  @!UP0 UIADD3 UR4, -UR4, 0x100000, URZ ;  /* 0x0010000004048890 */ /* 0x000fc8000fffe13f */
[----:B------:R-:W-:Y:S02]  /*0be0*/  @!UP0 USHF.L.U32 UR5, UR4, 0xb, URZ ;  /* 0x0000000b04058899 */ /* 0x000fe4000800063f */
[----:B------:R-:W-:Y:S01]  /*0bf0*/  @!UP0 USHF.L.U32 UR4, UR4, 0x1, URZ ;  /* 0x0000000104048899 */ /* 0x000fe2000800063f */
[----:B-1----:R-:W-:Y:S02]  /*0c00*/  ISETP.EQ.U32.AND P2, PT, R2, 0x1, PT ;  /* 0x000000010200780c */ /* 0x002fe40003f42070 */
[----:B------:R-:W-:Y:S02]  /*0c10*/  IADD3 R12, R6, -0x1, RZ ;  /* 0xffffffff060c7810 */ /* 0x000fe40007ffe0ff */
[----:B------:R-:W-:Y:S01]  /*0c20*/  ISETP.NE.AND P5, PT, R13, R10, PT ;  /* 0x0000000a0d00720c */ /* 0x000fe20003fa5270 */
[----:B----4-:R-:W-:-:S12]  /*0c30*/  IMAD R13, R11, R24, R4 ;  /* 0x000000180b0d7224 */ /* 0x010fd800078e0204 */
[----:B------:R-:W-:Y:S01]  /*0c40*/  @P5 LEA.HI R0, R23, R23, RZ, 0x1 ;  /* 0x0000001717005211 */ /* 0x000fe200078f08ff */
[----:B-----5:R-:W-:-:S03]  /*0c50*/  @!UP0 ULEA UR6, UR7, UR6, 0x18 ;  /* 0x0000000607068291 */ /* 0x020fc6000f8ec03f */
[----:B------:R-:W-:Y:S01]  /*0c60*/  @P5 SHF.R.S32.HI R0, RZ, 0x1, R0 ;  /* 0x00000001ff005819 */ /* 0x000fe20000011400 */
[----:B------:R-:W-:Y:S01]  /*0c70*/  VOTEU.ALL UP0, P1 ;  /* 0x00000000003f7886 */ /* 0x000fe20000800000 */
[----:B------:R-:W-:Y:S02]  /*0c80*/  LOP3.LUT P1, RZ, R7, 0x7, RZ, 0xc0, !PT ;  /* 0x0000000707ff7812 */ /* 0x000fe4000782c0ff */
[----:B------:R-:W-:Y:S02]  /*0c90*/  @P5 ISETP.NE.AND P6, PT, R0, R13, PT ;  /* 0x0000000d0000520c */ /* 0x000fe40003fc5270 */
[----:B------:R-:W-:Y:S02]  /*0ca0*/  ISETP.LT.U32.AND P1, PT, R23, 0x2, !P1 ;  /* 0x000000021700780c */ /* 0x000fe40004f21070 */
[----:B------:R-:W-:Y:S02]  /*0cb0*/  @P5 SEL R22, RZ, 0x1, P6 ;  /* 0x00000001ff165807 */ /* 0x000fe40003000000 */
[----:B------:R-:W-:Y:S01]  /*0cc0*/  ISETP.NE.AND P5, PT, R6, RZ, PT ;  /* 0x000000ff0600720c */ /* 0x000fe20003fa5270 */
[----:B------:R-:W1:Y:S02]  /*0cd0*/  FENCE.VIEW.ASYNC.S ;  /* 0x00000000000073c6 */ /* 0x000e640000000000 */
[----:B-1----:R1:W4:Y:S01]  /*0ce0*/  @!UP0 SYNCS.EXCH.64 URZ, [UR6+0x100], UR4 ;  /* 0x00010004063f85b2 */ /* 0x0023220008000100 */
[----:B------:R-:W-:-:S02]  /*0cf0*/  SEL R7, RZ, 0x1, !P1 ;  /* 0x00000001ff077807 */ /* 0x000fc40004800000 */
[----:B------:R-:W-:Y:S02]  /*0d00*/  ISETP.EQ.AND P6, PT, R3, 0x2, !P5 ;  /* 0x000000020300780c */ /* 0x000fe40006fc2270 */
[----:B------:R-:W-:Y:S02]  /*0d10*/  ISETP.GE.U32.AND P1, PT, R12, 0x2, PT ;  /* 0x000000020c00780c */ /* 0x000fe40003f26070 */
[----:B------:R-:W-:Y:S02]  /*0d20*/  SEL R0, RZ, 0x1, !P6 ;  /* 0x00000001ff007807 */ /* 0x000fe40007000000 */
[----:B------:R-:W-:Y:S02]  /*0d30*/  LOP3.LUT R22, R22, R7, RZ, 0xc0, !PT ;  /* 0x0000000716167212 */ /* 0x000fe400078ec0ff */
[----:B------:R-:W-:Y:S02]  /*0d40*/  SEL R0, R0, 0x2, P1 ;  /* 0x0000000200007807 */ /* 0x000fe40000800000 */
[----:B------:R-:W-:Y:S01]  /*0d50*/  SEL R19, R19, 0x2, P1 ;  /* 0x0000000213137807 */ /* 0x000fe20000800000 */
[----:B------:R1:W1:Y:S01]  /*0d60*/  @!UP1 SYNCS.EXCH.64 URZ, [UR6+0x108], UR4 ;  /* 0x00010804063f95b2 */ /* 0x0002620008000100 */
[----:B------:R-:W-:Y:S01]  /*0d70*/  NOP ;  /* 0x0000000000007918 */ /* 0x000fe20000000000 */
[----:B------:R-:W-:Y:S05]  /*0d80*/  @!P2 BRA `(.L_x_9) ;  /* 0x000000000008a947 */ /* 0x000fea0003800000 */
[----:B-1234-:R-:W-:Y:S01]  /*0d90*/  UCGABAR_ARV ;  /* 0x00000000000079c7 */ /* 0x01efe20008000000 */
[----:B------:R-:W-:Y:S05]  /*0da0*/  BRA `(.L_x_10) ;  /* 0x0000000000047947 */ /* 0x000fea0003800000 */
.L_x_9:
[----:B-1234-:R-:W-:Y:S01]  /*0db0*/  NOP ;  /* 0x0000000000007918 */ /* 0x01efe20000000000 */
.L_x_10:
[----:B------:R-:W1:Y:S01]  /*0dc0*/  LDC R2, c[0x0][0x904] ;  /* 0x00024100ff027b82 */ /* 0x000e620000000800 */
[----:B------:R-:W-:Y:S02]  /*0dd0*/  IMAD.U32 R6, RZ, RZ, UR9 ;  /* 0x00000009ff067e24 */ /* 0x000fe4000f8e00ff */
[----:B------:R-:W-:Y:S01]  /*0de0*/  IMAD.MOV.U32 R7, RZ, RZ, RZ ;  /* 0x000000ffff077224 */ /* 0x000fe200078e00ff */
[----:B-1----:R-:W-:-:S04]  /*0df0*/  ISETP.NE.AND P1, PT, R2, 0x1, PT ;  /* 0x000000010200780c */ /* 0x002fc80003f25270 */
[----:B------:R-:W-:-:S09]  /*0e00*/  P2R R5, PR, RZ, 0x2 ;  /* 0x00000002ff057803 */ /* 0x000fd20000000000 */
[----:B------:R-:W1:Y:S01]  /*0e10*/  @P1 LDC R17, c[0x0][0x10] ;  /* 0x00000400ff111b82 */ /* 0x000e620000000800 */
[----:B------:R-:W-:Y:S02]  /*0e20*/  @P1 IMAD.MOV.U32 R5, RZ, RZ, RZ ;  /* 0x000000ffff051224 */ /* 0x000fe400078e00ff */
[----:B------:R-:W-:-:S05]  /*0e30*/  @P1 IMAD.MOV.U32 R15, RZ, RZ, RZ ;  /* 0x000000ffff0f1224 */ /* 0x000fca00078e00ff */
[----:B------:R-:W2:Y:S01]  /*0e40*/  @!P1 LDC R13, c[0x0][0xc] ;  /* 0x00000300ff0d9b82 */ /* 0x000ea20000000800 */
[----:B------:R-:W-:Y:S01]  /*0e50*/  ULDC UR4, c[0x0][0xc] ;  /* 0x0000030000047ab9 */ /* 0x000fe20000000800 */
[----:B------:R-:W-:Y:S01]  /*0e60*/  ULDC UR5, c[0x0][0x10] ;  /* 0x0000040000057ab9 */ /* 0x000fe20000000800 */
[----:B------:R-:W-:Y:S01]  /*0e70*/  ULDC UR6, c[0x0][0x14] ;  /* 0x0000050000067ab9 */ /* 0x000fe20000000800 */
[----:B------:R-:W-:-:S04]  /*0e80*/  UIMAD.WIDE.U32 UR4, UR4, UR5, URZ ;  /* 0x00000005040472a5 */ /* 0x000fc8000f8e003f */
[----:B------:R-:W-:Y:S02]  /*0e90*/  UIMAD.WIDE.U32 UR38, UR4, UR6, URZ ;  /* 0x00000006042672a5 */ /* 0x000fe4000f8e003f */
[----:B------:R-:W-:-:S04]  /*0ea0*/  UIMAD UR37, UR5, UR6, URZ ;  /* 0x00000006052572a4 */ /* 0x000fc8000f8e023f */
[----:B------:R-:W-:Y:S01]  /*0eb0*/  UIADD3 UR37, UR39, UR37, URZ ;  /* 0x0000002527257290 */ /* 0x000fe2000fffe03f */
[----:B-1----:R-:W-:-:S04]  /*0ec0*/  @P1 IMAD.WIDE.U32 R16, R17, UR9, R4 ;  /* 0x0000000911101c25 */ /* 0x002fc8000f8e0004 */
[----:B------:R-:W-:Y:S02]  /*0ed0*/  @P1 IMAD.IADD R17, R17, 0x1, R15 ;  /* 0x0000000111111824 */ /* 0x000fe400078e020f */
[----:B--2---:R-:W-:-:S04]  /*0ee0*/  @!P1 IMAD.WIDE.U32 R6, R4, R13, R6 ;  /* 0x0000000d04069225 */ /* 0x004fc800078e0006 */
[----:B------:R-:W-:Y:S01]  /*0ef0*/  @!P1 IMAD.MOV.U32 R16, RZ, RZ, R6 ;  /* 0x000000ffff109224 */ /* 0x000fe200078e0006 */
[----:B------:R-:W-:Y:S01]  /*0f00*/  @!P1 MOV R17, R7 ;  /* 0x0000000700119202 */ /* 0x000fe20000000f00 */
[----:B------:R-:W-:Y:S06]  /*0f10*/  @!P2 BRA `(.L_x_11) ;  /* 0x00000000000ca947 */ /* 0x000fec0003800000 */
[----:B------:R-:W-:Y:S01]  /*0f20*/  UCGABAR_WAIT ;  /* 0x0000000000007dc7 */ /* 0x000fe20008000000 */
[----:B------:R-:W-:Y:S01]  /*0f30*/  CCTL.IVALL ;  /* 0x00000000ff00798f */ /* 0x000fe20002000000 */
[----:B------:R-:W-:Y:S05]  /*0f40*/  BRA `(.L_x_12) ;  /* 0x0000000000047947 */ /* 0x000fea0003800000 */
.L_x_11:
[----:B------:R-:W-:Y:S06]  /*0f50*/  BAR.SYNC.DEFER_BLOCKING 0x0 ;  /* 0x0000000000007b1d */ /* 0x000fec0000010000 */
.L_x_12:
[----:B------:R-:W1:Y:S01]  /*0f60*/  S2UR UR36, SR_CgaCtaId ;  /* 0x00000000002479c3 */ /* 0x000e620000008800 */
[----:B------:R-:W-:Y:S05]  /*0f70*/  @!P5 BRA `(.L_x_13) ;  /* 0x0000005400e8d947 */ /* 0x000fea0003800000 */
[----:B------:R-:W-:-:S13]  /*0f80*/  ISETP.GT.U32.AND P0, PT, R12, 0x1, PT ;  /* 0x000000010c00780c */ /* 0x000fda0003f04070 */
[----:B-1----:R-:W-:Y:S05]  /*0f90*/  @P0 EXIT ;  /* 0x000000000000094d */ /* 0x002fea0003800000 */
[----:B------:R-:W-:Y:S01]  /*0fa0*/  ULDC.64 UR4, c[0x0][0x8f8] ;  /* 0x00023e0000047ab9 */ /* 0x000fe20000000a00 */
[----:B------:R-:W-:Y:S01]  /*0fb0*/  UMOV UR47, 0xffffffff ;  /* 0xffffffff002f7882 */ /* 0x000fe20000000000 */
[----:B------:R-:W-:Y:S01]  /*0fc0*/  ISETP.GE.U32.AND P0, PT, R16, UR4, PT ;  /* 0x0000000410007c0c */ /* 0x000fe2000bf06070 */
[----:B------:R-:W-:Y:S01]  /*0fd0*/  IMAD.MOV.U32 R3, RZ, RZ, -0x1 ;  /* 0xffffffffff037424 */ /* 0x000fe200078e00ff */
[----:B------:R-:W-:Y:S01]  /*0fe0*/  PRMT R88, RZ, 0x7610, R88 ;  /* 0x00007610ff587816 */ /* 0x000fe20000000058 */
[----:B------:R-:W-:Y:S01]  /*0ff0*/  IMAD.MOV.U32 R7, RZ, RZ, -0x1 ;  /* 0xffffffffff077424 */ /* 0x000fe200078e00ff */
[----:B------:R-:W-:Y:S02]  /*1000*/  ISETP.GE.U32.AND.EX P0, PT, R17, UR5, PT, P0 ;  /* 0x0000000511007c0c */ /* 0x000fe4000bf06100 */
[----:B------:R-:W-:-:S11]  /*1010*/  PRMT R6, RZ, 0x7610, R6 ;  /* 0x00007610ff067816 */ /* 0x000fd60000000006 */
[----:B------:R-:W-:Y:S05]  /*1020*/  @P0 BRA `(.L_x_14) ;  /* 0x0000000400280947 */ /* 0x000fea0003800000 */
[----:B------:R-:W1:Y:S01]  /*1030*/  LDC.64 R20, c[0x0][0x8d0] ;  /* 0x00023400ff147b82 */ /* 0x000e620000000a00 */
[----:B------:R-:W-:Y:S02]  /*1040*/  IMAD.MOV.U32 R6, RZ, RZ, R16 ;  /* 0x000000ffff067224 */ /* 0x000fe400078e0010 */
[----:B------:R-:W-:-:S05]  /*1050*/  IMAD.MOV.U32 R7, RZ, RZ, R17 ;  /* 0x000000ffff077224 */ /* 0x000fca00078e0011 */
[----:B------:R-:W2:Y:S08]  /*1060*/  LDC R14, c[0x0][0x8d8] ;  /* 0x00023600ff0e7b82 */ /* 0x000eb00000000800 */
[----:B------:R-:W3:Y:S01]  /*1070*/  LDC.64 R26, c[0x0][0x8c8] ;  /* 0x00023200ff1a7b82 */ /* 0x000ee20000000a00 */
[----:B-1----:R-:W-:-:S04]  /*1080*/  ISETP.NE.U32.AND P0, PT, R20, RZ, PT ;  /* 0x000000ff1400720c */ /* 0x002fc80003f05070 */
[----:B------:R-:W-:-:S13]  /*1090*/  ISETP.NE.AND.EX P0, PT, R21, RZ, PT, P0 ;  /* 0x000000ff1500720c */ /* 0x000fda0003f05300 */
[----:B--23--:R-:W-:Y:S05]  /*10a0*/  @!P0 BRA `(.L_x_15) ;  /* 0x0000000000288947 */ /* 0x00cfea0003800000 */
[----:B------:R-:W1:Y:S02]  /*10b0*/  LDC R3, c[0x0][0x8dc] ;  /* 0x00023700ff037b82 */ /* 0x000e640000000800 */
[----:B-1----:R-:W-:-:S05]  /*10c0*/  IADD3 R3, P0, R16, R3, RZ ;  /* 0x0000000310037210 */ /* 0x002fca0007f1e0ff */
[----:B------:R-:W-:-:S04]  /*10d0*/  IMAD.X R15, RZ, RZ, R17, P0 ;  /* 0x000000ffff0f7224 */ /* 0x000fc800000e0611 */
[----:B------:R-:W-:-:S04]  /*10e0*/  IMAD.WIDE.U32 R6, R15, R20, RZ ;  /* 0x000000140f067225 */ /* 0x000fc800078e00ff */
[----:B------:R-:W-:-:S04]  /*10f0*/  IMAD.WIDE.U32 R8, P0, R3, R21, R6 ;  /* 0x0000001503087225 */ /* 0x000fc80007800006 */
[----:B------:R-:W-:Y:S01]  /*1100*/  IMAD.WIDE.U32 R6, R3, R20, RZ ;  /* 0x0000001403067225 */ /* 0x000fe200078e00ff */
[----:B------:R-:W-:-:S03]  /*1110*/  MOV R12, R9 ;  /* 0x00000009000c7202 */ /* 0x000fc60000000f00 */
[----:B------:R-:W-:Y:S01]  /*1120*/  IMAD.X R13, RZ, RZ, RZ, P0 ;  /* 0x000000ffff0d7224 */ /* 0x000fe200000e06ff */
[----:B------:R-:W-:-:S05]  /*1130*/  IADD3 RZ, P0, R7, R8, RZ ;  /* 0x0000000807ff7210 */ /* 0x000fca0007f1e0ff */
[----:B------:R-:W-:-:S08]  /*1140*/  IMAD.WIDE.U32.X R6, R15, R21, R12, P0 ;  /* 0x000000150f067225 */ /* 0x000fd000000e040c */
.L_x_15:
[----:B------:R-:W1:Y:S01]  /*1150*/  LDC.64 R28, c[0x0][0x8e8] ;  /* 0x00023a00ff1c7b82 */ /* 0x000e620000000a00 */
[-CC-:B------:R-:W-:Y:S01]  /*1160*/  SHF.R.U64 R30, R6, R14.reuse, R7.reuse ;  /* 0x0000000e061e7219 */ /* 0x180fe20000001207 */
[----:B------:R-:W-:Y:S01]  /*1170*/  IMAD.MOV.U32 R31, RZ, RZ, 0x1 ;  /* 0x00000001ff1f7424 */ /* 0x000fe200078e00ff */
[----:B------:R-:W-:Y:S02]  /*1180*/  SHF.R.U32.HI R3, RZ, R14, R7 ;  /* 0x0000000eff037219 */ /* 0x000fe40000011607 */
[----:B------:R-:W-:-:S03]  /*1190*/  IADD3 R5, P0, RZ, -R30, RZ ;  /* 0x8000001eff057210 */ /* 0x000fc60007f1e0ff */
[----:B------:R-:W2:Y:S02]  /*11a0*/  LDC R12, c[0x0][0x8c0] ;  /* 0x00023000ff0c7b82 */ /* 0x000ea40000000800 */
[----:B------:R-:W-:Y:S02]  /*11b0*/  IMAD.X R3, RZ, RZ, ~R3, P0 ;  /* 0x000000ffff037224 */ /* 0x000fe400000e0e03 */
[----:B------:R-:W-:-:S04]  /*11c0*/  IMAD.WIDE.U32 R6, R5, R26, R16 ;  /* 0x0000001a05067225 */ /* 0x000fc800078e0010 */
[----:B------:R-:W3:Y:S01]  /*11d0*/  LDC R9, c[0x0][0x8b0] ;  /* 0x00022c00ff097b82 */ /* 0x000ee20000000800 */
[----:B------:R-:W-:-:S04]  /*11e0*/  IMAD R8, R3, R26, RZ ;  /* 0x0000001a03087224 */ /* 0x000fc800078e02ff */
[----:B------:R-:W-:Y:S02]  /*11f0*/  IMAD R3, R5, R27, R8 ;  /* 0x0000001b05037224 */ /* 0x000fe400078e0208 */
[----:B------:R-:W-:Y:S01]  /*1200*/  IMAD R27, R11, R24, R4 ;  /* 0x000000180b1b7224 */ /* 0x000fe200078e0204 */
[----:B------:R-:W4:Y:S01]  /*1210*/  LDC R20, c[0x0][0x900] ;  /* 0x00024000ff147b82 */ /* 0x000f220000000800 */
[----:B------:R-:W-:Y:S01]  /*1220*/  IMAD.IADD R3, R7, 0x1, R3 ;  /* 0x0000000107037824 */ /* 0x000fe200078e0203 */
[----:B-1----:R-:W-:-:S04]  /*1230*/  ISETP.NE.U32.AND P0, PT, R28, RZ, PT ;  /* 0x000000ff1c00720c */ /* 0x002fc80003f05070 */
[----:B------:R-:W-:Y:S02]  /*1240*/  ISETP.NE.AND.EX P0, PT, R29, RZ, PT, P0 ;  /* 0x000000ff1d00720c */ /* 0x000fe40003f05300 */
[----:B------:R-:W1:Y:S01]  /*1250*/  LDC R14, c[0x0][0x8a8] ;  /* 0x00022a00ff0e7b82 */ /* 0x000e620000000800 */
[-CC-:B--2---:R-:W-:Y:S02]  /*1260*/  SHF.R.U64 R15, R6, R12.reuse, R3.reuse ;  /* 0x0000000c060f7219 */ /* 0x184fe40000001203 */
[----:B------:R-:W-:Y:S01]  /*1270*/  SHF.R.U32.HI R6, RZ, R12, R3 ;  /* 0x0000000cff067219 */ /* 0x000fe20000011603 */
[----:B------:R-:W-:-:S04]  /*1280*/  IMAD.MOV.U32 R3, RZ, RZ, -0x1 ;  /* 0xffffffffff037424 */ /* 0x000fc800078e00ff */
[----:B------:R-:W2:Y:S01]  /*1290*/  LDC R21, c[0x0][0x8f0] ;  /* 0x00023c00ff157b82 */ /* 0x000ea20000000800 */
[-CC-:B---3--:R-:W-:Y:S02]  /*12a0*/  SHF.R.U64 R12, R15, R9.reuse, R6.reuse ;  /* 0x000000090f0c7219 */ /* 0x188fe40000001206 */
[----:B------:R-:W-:-:S05]  /*12b0*/  SHF.R.U32.HI R5, RZ, R9, R6 ;  /* 0x00000009ff057219 */ /* 0x000fca0000011606 */
[----:B------:R-:W3:Y:S01]  /*12c0*/  LDC R26, c[0x0][0x8e0] ;  /* 0x00023800ff1a7b82 */ /* 0x000ee20000000800 */
[-CC-:B----4-:R-:W-:Y:S02]  /*12d0*/  SHF.R.U64 R24, R12, R20.reuse, R5.reuse ;  /* 0x000000140c187219 */ /* 0x190fe40000001205 */
[-C--:B------:R-:W-:Y:S02]  /*12e0*/  SHF.L.U32 R3, R3, R20.reuse, RZ ;  /* 0x0000001403037219 */ /* 0x080fe400000006ff */
[----:B------:R-:W-:Y:S01]  /*12f0*/  SHF.R.U32.HI R5, RZ, R20, R5 ;  /* 0x00000014ff057219 */ /* 0x000fe20000011605 */
[----:B------:R-:W-:Y:S01]  /*1300*/  IMAD.MOV.U32 R4, RZ, RZ, R24 ;  /* 0x000000ffff047224 */ /* 0x000fe200078e0018 */
[----:B------:R-:W-:Y:S01]  /*1310*/  LOP3.LUT R11, RZ, R3, RZ, 0x33, !PT ;  /* 0x00000003ff0b7212 */ /* 0x000fe200078e33ff */
[----:B------:R-:W4:Y:S01]  /*1320*/  LDC R25, c[0x0][0x8b8] ;  /* 0x00022e00ff197b82 */ /* 0x000f220000000800 */
[----:B------:R-:W-:Y:S05]  /*1330*/  @!P0 BRA `(.L_x_16) ;  /* 0x0000000000288947 */ /* 0x000fea0003800000 */
[----:B------:R-:W5:Y:S02]  /*1340*/  LDC R3, c[0x0][0x8f4] ;  /* 0x00023d00ff037b82 */ /* 0x000f640000000800 */
[----:B-----5:R-:W-:-:S05]  /*1350*/  IADD3 R3, P0, R24, R3, RZ ;  /* 0x0000000318037210 */ /* 0x020fca0007f1e0ff */
[----:B------:R-:W-:-:S04]  /*1360*/  IMAD.X R13, RZ, RZ, R5, P0 ;  /* 0x000000ffff0d7224 */ /* 0x000fc800000e0605 */
[----:B------:R-:W-:-:S04]  /*1370*/  IMAD.WIDE.U32 R4, R13, R28, RZ ;  /* 0x0000001c0d047225 */ /* 0x000fc800078e00ff */
[----:B------:R-:W-:-:S04]  /*1380*/  IMAD.WIDE.U32 R6, P0, R3, R29, R4 ;  /* 0x0000001d03067225 */ /* 0x000fc80007800004 */
[----:B------:R-:W-:Y:S01]  /*1390*/  IMAD.WIDE.U32 R4, R3, R28, RZ ;  /* 0x0000001c03047225 */ /* 0x000fe200078e00ff */
[----:B------:R-:W-:-:S03]  /*13a0*/  IADD3.X R9, RZ, RZ, RZ, P0, !PT ;  /* 0x000000ffff097210 */ /* 0x000fc600007fe4ff */
[----:B------:R-:W-:Y:S01]  /*13b0*/  IMAD.MOV.U32 R8, RZ, RZ, R7 ;  /* 0x000000ffff087224 */ /* 0x000fe200078e0007 */
[----:B------:R-:W-:-:S05]  /*13c0*/  IADD3 RZ, P0, R5, R6, RZ ;  /* 0x0000000605ff7210 */ /* 0x000fca0007f1e0ff */
[----:B------:R-:W-:-:S08]  /*13d0*/  IMAD.WIDE.U32.X R4, R13, R29, R8, P0 ;  /* 0x0000001d0d047225 */ /* 0x000fd000000e0408 */
.L_x_16:
[----:B--2---:R-:W-:Y:S01]  /*13e0*/  SHF.R.U64 R5, R4, R21, R5 ;  /* 0x0000001504057219 */ /* 0x004fe20000001205 */
[----:B-1----:R-:W-:Y:S01]  /*13f0*/  VIADD R6, R14, 0xffffffff ;  /* 0xffffffff0e067836 */ /* 0x002fe20000000000 */
[----:B------:R-:W-:Y:S02]  /*1400*/  SHF.L.U32 R3, R31, R20, RZ ;  /* 0x000000141f037219 */ /* 0x000fe400000006ff */
[----:B------:R-:W-:Y:S01]  /*1410*/  LOP3.LUT R4, R12, R11, RZ, 0xc0, !PT ;  /* 0x0000000b0c047212 */ /* 0x000fe200078ec0ff */
[----:B------:R-:W-:Y:S01]  /*1420*/  IMAD.MOV R7, RZ, RZ, -R5 ;  /* 0x000000ffff077224 */ /* 0x000fe200078e0a05 */
[----:B------:R-:W-:Y:S02]  /*1430*/  SEL R10, R10, R27, !P1 ;  /* 0x0000001b0a0a7207 */ /* 0x000fe40004800000 */
[----:B------:R-:W-:Y:S01]  /*1440*/  LOP3.LUT R6, R15, R6, RZ, 0xc0, !PT ;  /* 0x000000060f067212 */ /* 0x000fe200078ec0ff */
[----:B------:R-:W-:Y:S01]  /*1450*/  IMAD R5, R3, R5, R4 ;  /* 0x0000000503057224 */ /* 0x000fe200078e0204 */
[----:B------:R-:W-:Y:S01]  /*1460*/  R2UR UR47, R30 ;  /* 0x000000001e2f72ca */ /* 0x000fe200000e0000 */
[----:B---3--:R-:W-:-:S02]  /*1470*/  IMAD R3, R7, R26, R24 ;  /* 0x0000001a07037224 */ /* 0x008fc400078e0218 */
[----:B----4-:R-:W-:Y:S02]  /*1480*/  IMAD R10, R5, R25, R10 ;  /* 0x00000019050a7224 */ /* 0x010fe400078e020a */
[----:B------:R-:W-:Y:S02]  /*1490*/  IMAD R3, R3, R14, R6 ;  /* 0x0000000e03037224 */ /* 0x000fe400078e0206 */
[----:B------:R-:W-:-:S03]  /*14a0*/  IMAD.MOV.U32 R6, RZ, RZ, 0x1 ;  /* 0x00000001ff067424 */ /* 0x000fc600078e00ff */
[----:B------:R-:W-:Y:S02]  /*14b0*/  SEL R7, R3, R10, !P1 ;  /* 0x0000000a03077207 */ /* 0x000fe40004800000 */
[----:B------:R-:W-:-:S07]  /*14c0*/  SEL R3, R10, R3, !P1 ;  /* 0x000000030a037207 */ /* 0x000fce0004800000 */
.L_x_14:
[----:B------:R-:W-:-:S08]  /*14d0*/  NOP ;  /* 0x0000000000007918 */ /* 0x000fd00000000000 */
[----:B------:R-:W1:Y:S02]  /*14e0*/  USETMAXREG.TRY_ALLOC.CTAPOOL UP0, 0xe8 ;  /* 0x000000e8000079c8 */ /* 0x000e640008000600 */
[----:B-1----:R-:W-:-:S13]  /*14f0*/  PLOP3.LUT P0, PT, PT, PT, UP0, 0x80, 0x0 ;  /* 0x000000000000781c */ /* 0x002fda0003f0f008 */
[----:B------:R-:W-:Y:S05]  /*1500*/  @!P0 BRA `(.L_x_14) ;  /* 0xfffffffc00f08947 */ /* 0x000fea000383ffff */
[----:B------:R-:W-:Y:S02]  /*1510*/  ULDC.64 UR4, c[0x0][0x590] ;  /* 0x0001640000047ab9 */ /* 0x000fe40000000a00 */
[----:B------:R-:W-:-:S04]  /*1520*/  ISETP.NE.U32.AND P0, PT, RZ, UR4, PT ;  /* 0x00000004ff007c0c */ /* 0x000fc8000bf05070 */
[----:B------:R-:W-:-:S13]  /*1530*/  ISETP.NE.AND.EX P0, PT, RZ, UR5, PT, P0 ;  /* 0x00000005ff007c0c */ /* 0x000fda000bf05300 */
[----:B------:R-:W-:Y:S05]  /*1540*/  @P0 BRA `(.L_x_17) ;  /* 0x00000000002c0947 */ /* 0x000fea0003800000 */
[----:B------:R-:W-:Y:S02]  /*1550*/  ULDC.64 UR4, c[0x0][0x588] ;  /* 0x0001620000047ab9 */ /* 0x000fe40000000a00 */
[----:B------:R-:W-:-:S04]  /*1560*/  ISETP.NE.U32.AND P0, PT, RZ, UR4, PT ;  /* 0x00000004ff007c0c */ /* 0x000fc8000bf05070 */
[----:B------:R-:W-:-:S13]  /*1570*/  ISETP.NE.AND.EX P0, PT, RZ, UR5, PT, P0 ;  /* 0x00000005ff007c0c */ /* 0x000fda000bf05300 */
[----:B------:R-:W-:Y:S05]  /*1580*/  @!P0 BRA `(.L_x_18) ;  /* 0x0000000000108947 */ /* 0x000fea0003800000 */
[----:B------:R-:W1:Y:S02]  /*1590*/  LDC.64 R90, c[0x0][0x588] ;  /* 0x00016200ff5a7b82 */ /* 0x000e640000000a00 */
[----:B-1----:R1:W5:Y:S01]  /*15a0*/  LDG.E R90, desc[UR40][R90.64] ;  /* 0x000000285a5a7981 */ /* 0x002362000c1e1900 */
[----:B------:R-:W-:Y:S01]  /*15b0*/  IMAD.MOV.U32 R88, RZ, RZ, 0x1 ;  /* 0x00000001ff587424 */ /* 0x000fe200078e00ff */
[----:B------:R-:W-:Y:S06]  /*15c0*/  BRA `(.L_x_17) ;  /* 0x00000000000c7947 */ /* 0x000fec0003800000 */
.L_x_18:
[----:B------:R-:W-:Y:S01]  /*15d0*/  ULDC UR4, c[0x0][0x580] ;  /* 0x0001600000047ab9 */ /* 0x000fe20000000800 */
[----:B------:R-:W-:Y:S01]  /*15e0*/  IMAD.MOV.U32 R88, RZ, RZ, 0x1 ;  /* 0x00000001ff587424 */ /* 0x000fe200078e00ff */
[----:B------:R-:W-:-:S07]  /*15f0*/  MOV R90, UR4 ;  /* 0x00000004005a7c02 */ /* 0x000fce0008000f00 */
.L_x_17:
        /* <DEDUP_REMOVED lines=10> */
[----:B------:R-:W-:Y:S05]  /*16a0*/  BRA `(.L_x_19) ;  /* 0x0000000000087947 */ /* 0x000fea0003800000 */
.L_x_20:
[----:B------:R-:W-:Y:S02]  /*16b0*/  ULDC UR4, c[0x0][0x5a0] ;  /* 0x0001680000047ab9 */ /* 0x000fe40000000800 */
[----:B-1----:R-:W-:-:S07]  /*16c0*/  IMAD.U32 R91, RZ, RZ, UR4 ;  /* 0x00000004ff5b7e24 */ /* 0x002fce000f8e00ff */
.L_x_19:
[----:B------:R-:W-:-:S13]  /*16d0*/  LOP3.LUT P0, RZ, R6, 0xff, RZ, 0xc0, !PT ;  /* 0x000000ff06ff7812 */ /* 0x000fda000780c0ff */
[----:B------:R-:W-:Y:S05]  /*16e0*/  @!P0 EXIT ;  /* 0x000000000000894d */ /* 0x000fea0003800000 */
[----:B------:R-:W-:Y:S01]  /*16f0*/  ULDC UR4, c[0x0][0x28c] ;  /* 0x0000a30000047ab9 */ /* 0x000fe20000000800 */
[----:B------:R-:W-:Y:S01]  /*1700*/  LOP3.LUT R89, R0, 0x1, RZ, 0xfc, !PT ;  /* 0x0000000100597812 */ /* 0x000fe200078efcff */
[----:B------:R-:W-:Y:S01]  /*1710*/  UIADD3 UR4, UR4, 0x3f, URZ ;  /* 0x0000003f04047890 */ /* 0x000fe2000fffe03f */
[----:B------:R-:W-:Y:S02]  /*1720*/  LOP3.LUT R158, R19, 0x1, RZ, 0xfc, !PT ;  /* 0x00000001139e7812 */ /* 0x000fe400078efcff */
[----:B------:R-:W-:Y:S01]  /*1730*/  CS2R R92, SRZ ;  /* 0x00000000005c7805 */ /* 0x000fe2000001ff00 */
[----:B------:R-:W-:Y:S01]  /*1740*/  ULDC.64 UR42, c[0x0][0x198] ;  /* 0x00006600002a7ab9 */ /* 0x000fe20000000a00 */
[----:B------:R-:W-:Y:S01]  /*1750*/  USHF.R.S32.HI UR5, URZ, 0x1f, UR4 ;  /* 0x0000001f3f057899 */ /* 0x000fe20008011404 */
[----:B------:R-:W-:-:S03]  /*1760*/  UMOV UR48, URZ ;  /* 0x0000003f00307c82 */ /* 0x000fc60008000000 */
[----:B------:R-:W-:-:S03]  /*1770*/  ULEA.HI UR5, UR5, UR4, URZ, 0x6 ;  /* 0x0000000405057291 */ /* 0x000fc6000f8f303f */
[----:B------:R-:W-:Y:S01]  /*1780*/  UMOV UR4, URZ ;  /* 0x0000003f00047c82 */ /* 0x000fe20008000000 */
[----:B------:R-:W-:-:S12]  /*1790*/  USHF.R.S32.HI UR49, URZ, 0x6, UR5 ;  /* 0x000000063f317899 */ /* 0x000fd80008011405 */
.L_x_100:
[----:B------:R-:W-:Y:S01]  /*17a0*/  LOP3.LUT R0, R18, 0x80, RZ, 0xc0, !PT ;  /* 0x0000008012007812 */ /* 0x000fe200078ec0ff */
[----:B------:R-:W3:Y:S01]  /*17b0*/  S2UR UR9, SR_CgaCtaId ;  /* 0x00000000000979c3 */ /* 0x000ee20000008800 */
[----:B------:R-:W-:Y:S01]  /*17c0*/  UMOV UR50, 0x400 ;  /* 0x0000040000327882 */ /* 0x000fe20000000000 */
[----:B------:R-:W-:Y:S01]  /*17d0*/  UMOV UR5, URZ ;  /* 0x0000003f00057c82 */ /* 0x000fe20008000000 */
[----:B------:R-:W-:Y:S01]  /*17e0*/  SHF.R.U32.HI R0, RZ, 0x7, R0 ;  /* 0x00000007ff007819 */ /* 0x000fe20000011600 */
[----:B------:R-:W-:Y:S01]  /*17f0*/  UMOV UR6, URZ ;  /* 0x0000003f00067c82 */ /* 0x000fe20008000000 */
[----:B------:R-:W-:Y:S01]  /*1800*/  UMOV UR13, UR4 ;  /* 0x00000004000d7c82 */ /* 0x000fe20008000000 */
[----:B------:R-:W-:Y:S02]  /*1810*/  CS2R R94, SRZ ;  /* 0x00000000005e7805 */ /* 0x000fe4000001ff00 */
[----:B------:R-:W-:Y:S01]  /*1820*/  CS2R R96, SRZ ;  /* 0x0000000000607805 */ /* 0x000fe2000001ff00 */
[----:B--2---:R-:W2:Y:S01]  /*1830*/  LDC R4, c[0x0][0x28c] ;  /* 0x0000a300ff047b82 */ /* 0x004ea20000000800 */
[----:B------:R-:W4:Y:S01]  /*1840*/  SHFL.IDX PT, R0, R0, RZ, 0x1f ;  /* 0x00001fff00007589 */ /* 0x000f2200000e0000 */
[----:B------:R-:W-:-:S02]  /*1850*/  CS2R R98, SRZ ;  /* 0x0000000000627805 */ /* 0x000fc4000001ff00 */
[----:B------:R-:W-:Y:S02]  /*1860*/  CS2R R100, SRZ ;  /* 0x0000000000647805 */ /* 0x000fe4000001ff00 */
[----:B------:R-:W-:Y:S02]  /*1870*/  CS2R R102, SRZ ;  /* 0x0000000000667805 */ /* 0x000fe4000001ff00 */
[----:B------:R-:W-:Y:S02]  /*1880*/  CS2R R104, SRZ ;  /* 0x0000000000687805 */ /* 0x000fe4000001ff00 */
[----:B------:R-:W-:Y:S02]  /*1890*/  CS2R R106, SRZ ;  /* 0x00000000006a7805 */ /* 0x000fe4000001ff00 */
[----:B------:R-:W-:Y:S02]  /*18a0*/  CS2R R108, SRZ ;  /* 0x00000000006c7805 */ /* 0x000fe4000001ff00 */
[----:B------:R-:W-:-:S02]  /*18b0*/  CS2R R110, SRZ ;  /* 0x00000000006e7805 */ /* 0x000fc4000001ff00 */
[----:B------:R-:W-:Y:S02]  /*18c0*/  CS2R R112, SRZ ;  /* 0x0000000000707805 */ /* 0x000fe4000001ff00 */
[----:B------:R-:W-:Y:S02]  /*18d0*/  CS2R R114, SRZ ;  /* 0x0000000000727805 */ /* 0x000fe4000001ff00 */
[----:B------:R-:W-:Y:S02]  /*18e0*/  CS2R R116, SRZ ;  /* 0x0000000000747805 */ /* 0x000fe4000001ff00 */
[----:B------:R-:W-:Y:S02]  /*18f0*/  CS2R R118, SRZ ;  /* 0x0000000000767805 */ /* 0x000fe4000001ff00 */
[----:B------:R-:W-:Y:S02]  /*1900*/  CS2R R120, SRZ ;  /* 0x0000000000787805 */ /* 0x000fe4000001ff00 */
[----:B------:R-:W-:-:S02]  /*1910*/  CS2R R122, SRZ ;  /* 0x00000000007a7805 */ /* 0x000fc4000001ff00 */
[----:B------:R-:W-:Y:S01]  /*1920*/  CS2R R124, SRZ ;  /* 0x00000000007c7805 */ /* 0x000fe2000001ff00 */
[----:B---3--:R-:W-:Y:S01]  /*1930*/  ULEA UR50, UR9, UR50, 0x18 ;  /* 0x0000003209327291 */ /* 0x008fe2000f8ec03f */
[----:B------:R-:W-:Y:S02]  /*1940*/  CS2R R126, SRZ ;  /* 0x00000000007e7805 */ /* 0x000fe4000001ff00 */
[----:B------:R-:W-:Y:S02]  /*1950*/  CS2R R128, SRZ ;  /* 0x0000000000807805 */ /* 0x000fe4000001ff00 */
[----:B------:R-:W-:Y:S02]  /*1960*/  CS2R R130, SRZ ;  /* 0x0000000000827805 */ /* 0x000fe4000001ff00 */
[----:B------:R-:W-:Y:S02]  /*1970*/  CS2R R132, SRZ ;  /* 0x0000000000847805 */ /* 0x000fe4000001ff00 */
[----:B------:R-:W-:-:S02]  /*1980*/  CS2R R134, SRZ ;  /* 0x0000000000867805 */ /* 0x000fc4000001ff00 */
[----:B------:R-:W-:Y:S02]  /*1990*/  CS2R R136, SRZ ;  /* 0x0000000000887805 */ /* 0x000fe4000001ff00 */
[----:B------:R-:W-:Y:S02]  /*19a0*/  CS2R R138, SRZ ;  /* 0x00000000008a7805 */ /* 0x000fe4000001ff00 */
[----:B--2---:R-:W-:Y:S02]  /*19b0*/  ISETP.GE.AND P0, PT, R4, 0x1, PT ;  /* 0x000000010400780c */ /* 0x004fe40003f06270 */
[----:B------:R-:W-:Y:S02]  /*19c0*/  CS2R R140, SRZ ;  /* 0x00000000008c7805 */ /* 0x000fe4000001ff00 */
[----:B----4-:R-:W-:Y:S02]  /*19d0*/  R2UR UR7, R0 ;  /* 0x00000000000772ca */ /* 0x010fe400000e0000 */
        /* <DEDUP_REMOVED lines=8> */
[----:B------:R-:W-:Y:S01]  /*1a60*/  IMAD.U32 R8, RZ, RZ, UR48 ;  /* 0x00000030ff087e24 */ /* 0x000fe2000f8e00ff */
[----:B------:R-:W-:Y:S02]  /*1a70*/  CS2R R24, SRZ ;  /* 0x0000000000187805 */ /* 0x000fe4000001ff00 */
[----:B------:R-:W-:Y:S02]  /*1a80*/  CS2R R26, SRZ ;  /* 0x00000000001a7805 */ /* 0x000fe4000001ff00 */
[----:B------:R-:W-:Y:S01]  /*1a90*/  CS2R R28, SRZ ;  /* 0x00000000001c7805 */ /* 0x000fe2000001ff00 */
[----:B------:R-:W-:Y:S01]  /*1aa0*/  ULEA.HI UR8, UR7, UR7, URZ, 0x1 ;  /* 0x0000000707087291 */ /* 0x000fe2000f8f083f */
[----:B------:R-:W-:Y:S02]  /*1ab0*/  CS2R R30, SRZ ;  /* 0x00000000001e7805 */ /* 0x000fe4000001ff00 */
[----:B------:R-:W-:-:S02]  /*1ac0*/  CS2R R32, SRZ ;  /* 0x0000000000207805 */ /* 0x000fc4000001ff00 */
[----:B------:R-:W-:Y:S01]  /*1ad0*/  CS2R R34, SRZ ;  /* 0x0000000000227805 */ /* 0x000fe2000001ff00 */
[----:B------:R-:W-:Y:S01]  /*1ae0*/  ULOP3.LUT UR8, UR8, 0xffffe, URZ, 0xc0, !UPT ;  /* 0x000ffffe08087892 */ /* 0x000fe2000f8ec03f */
[----:B------:R-:W-:Y:S02]  /*1af0*/  CS2R R36, SRZ ;  /* 0x0000000000247805 */ /* 0x000fe4000001ff00 */
[----:B------:R-:W-:Y:S02]  /*1b00*/  CS2R R38, SRZ ;  /* 0x0000000000267805 */ /* 0x000fe4000001ff00 */
[----:B------:R-:W-:Y:S01]  /*1b10*/  CS2R R40, SRZ ;  /* 0x0000000000287805 */ /* 0x000fe2000001ff00 */
[----:B------:R-:W-:Y:S01]  /*1b20*/  UIADD3 UR8, UR7, -UR8, URZ ;  /* 0x8000000807087290 */ /* 0x000fe2000fffe03f */
[----:B------:R-:W-:Y:S02]  /*1b30*/  CS2R R42, SRZ ;  /* 0x00000000002a7805 */ /* 0x000fe4000001ff00 */
[----:B------:R-:W-:Y:S01]  /*1b40*/  CS2R R44, SRZ ;  /* 0x00000000002c7805 */ /* 0x000fe2000001ff00 */
[----:B------:R-:W-:Y:S01]  /*1b50*/  UMOV UR7, URZ ;  /* 0x0000003f00077c82 */ /* 0x000fe20008000000 */
[----:B------:R-:W-:Y:S01]  /*1b60*/  ULEA UR8, UR8, UR50, 0xc ;  /* 0x0000003208087291 */ /* 0x000fe2000f8e603f */
[----:B------:R-:W-:-:S02]  /*1b70*/  CS2R R46, SRZ ;  /* 0x00000000002e7805 */ /* 0x000fc4000001ff00 */
[----:B------:R-:W-:Y:S02]  /*1b80*/  CS2R R48, SRZ ;  /* 0x0000000000307805 */ /* 0x000fe4000001ff00 */
[----:B------:R-:W-:Y:S01]  /*1b90*/  CS2R R50, SRZ ;  /* 0x0000000000327805 */ /* 0x000fe2000001ff00 */
[----:B------:R-:W-:Y:S01]  /*1ba0*/  UIADD3 UR8, UR8, 0x6300, URZ ;  /* 0x0000630008087890 */ /* 0x000fe2000fffe03f */
[----:B------:R-:W-:Y:S02]  /*1bb0*/  CS2R R52, SRZ ;  /* 0x0000000000347805 */ /* 0x000fe4000001ff00 */
[----:B------:R-:W-:Y:S02]  /*1bc0*/  CS2R R54, SRZ ;  /* 0x0000000000367805 */ /* 0x000fe4000001ff00 */
[----:B------:R-:W-:Y:S01]  /*1bd0*/  CS2R R56, SRZ ;  /* 0x0000000000387805 */ /* 0x000fe2000001ff00 */
[----:B------:R-:W-:Y:S01]  /*1be0*/  USHF.R.U32.HI UR8, URZ, 0x4, UR8 ;  /* 0x000000043f087899 */ /* 0x000fe20008011608 */
[----:B------:R-:W-:-:S02]  /*1bf0*/  CS2R R58, SRZ ;  /* 0x00000000003a7805 */ /* 0x000fc4000001ff00 */
[----:B------:R-:W-:Y:S02]  /*1c00*/  CS2R R60, SRZ ;  /* 0x00000000003c7805 */ /* 0x000fe4000001ff00 */
[----:B------:R-:W-:Y:S01]  /*1c10*/  CS2R R62, SRZ ;  /* 0x00000000003e7805 */ /* 0x000fe2000001ff00 */
[----:B------:R-:W-:Y:S01]  /*1c20*/  ULOP3.LUT UR12, UR8, 0x3fff, URZ, 0xc0, !UPT ;  /* 0x00003fff080c7892 */ /* 0x000fe2000f8ec03f */
        /* <DEDUP_REMOVED lines=11> */
[----:B------:R-:W-:Y:S01]  /*1ce0*/  CS2R R86, SRZ ;  /* 0x0000000000567805 */ /* 0x000fe2000001ff00 */
[----:B------:R-:W-:Y:S06]  /*1cf0*/  @!P0 BRA `(.L_x_21) ;  /* 0x0000000800348947 */ /* 0x000fec0003800000 */
[----:B------:R-:W-:-:S13]  /*1d00*/  ISETP.NE.AND P1, PT, R158, 0x3, PT ;  /* 0x000000039e00780c */ /* 0x000fda0003f25270 */
[----:B------:R-:W-:Y:S05]  /*1d10*/  @!P1 BRA `(.L_x_22) ;  /* 0x0000000000049947 */ /* 0x000fea0003800000 */
[----:B------:R-:W-:Y:S01]  /*1d20*/  BPT.TRAP 0x1 ;  /* 0x000000040000795c */ /* 0x000fe20000300000 */
.L_x_22:
[----:B------:R-:W-:Y:S01]  /*1d30*/  ULEA UR5, UR4, UR50, 0x3 ;  /* 0x0000003204057291 */ /* 0x000fe2000f8e183f */
[----:B------:R-:W-:-:S05]  /*1d40*/  IMAD.U32 R0, RZ, RZ, UR48 ;  /* 0x00000030ff007e24 */ /* 0x000fca000f8e00ff */
[----:B------:R-:W-:-:S04]  /*1d50*/  SHF.L.U32 R0, R0, 0x1f, RZ ;  /* 0x0000001f00007819 */ /* 0x000fc800000006ff */
[----:B------:R2:W3:Y:S01]  /*1d60*/  SYNCS.PHASECHK.TRANS64.TRYWAIT P0, [UR5], R0 ;  /* 0x00000000ff0075a7 */ /* 0x0004e20008000145 */
[----:B------:R-:W-:Y:S05]  /*1d70*/  @!P1 BRA `(.L_x_23) ;  /* 0x0000000000049947 */ /* 0x000fea0003800000 */
[----:B------:R-:W-:Y:S01]  /*1d80*/  BPT.TRAP 0x1 ;  /* 0x000000040000795c */ /* 0x000fe20000300000 */
.L_x_23:
[----:B---3--:R-:W-:Y:S05]  /*1d90*/  @P0 BRA `(.L_x_24) ;  /* 0x0000000000080947 */ /* 0x008fea0003800000 */
[----:B------:R-:W3:Y:S02]  /*1da0*/  SYNCS.PHASECHK.TRANS64.TRYWAIT P0, [UR5], R0 ;  /* 0x00000000ff0075a7 */ /* 0x000ee40008000145 */
[----:B---3--:R-:W-:Y:S05]  /*1db0*/  @!P0 BRA `(.L_x_25) ;  /* 0x0000007400708947 */ /* 0x008fea0003800000 */
.L_x_24:
[----:B------:R-:W-:Y:S01]  /*1dc0*/  UIADD3 UR5, UR50, 0x1e300, URZ ;  /* 0x0001e30032057890 */ /* 0x000fe2000fffe03f */
[----:B------:R-:W-:Y:S01]  /*1dd0*/  WARPGROUP.ARRIVE ;  /* 0x00000000000079c5 */ /* 0x000fe20000000000 */
[----:B------:R-:W-:Y:S01]  /*1de0*/  ULOP3.LUT UR8, UR12, 0x10000, URZ, 0xfc, !UPT ;  /* 0x000100000c087892 */ /* 0x000fe2000f8efc3f */
[----:B------:R-:W-:Y:S01]  /*1df0*/  CS2R R94, SRZ ;  /* 0x00000000005e7805 */ /* 0x000fe2000001ff00 */
[----:B------:R-:W-:Y:S01]  /*1e00*/  USHF.R.U32.HI UR5, URZ, 0x4, UR5 ;  /* 0x000000043f057899 */ /* 0x000fe20008011605 */
[----:B------:R-:W-:Y:S01]  /*1e10*/  CS2R R96, SRZ ;  /* 0x0000000000607805 */ /* 0x000fe2000001ff00 */
[----:B------:R-:W-:Y:S01]  /*1e20*/  ULEA UR8, UR4, UR8, 0x9 ;  /* 0x0000000804087291 */ /* 0x000fe2000f8e483f */
[----:B------:R-:W-:Y:S01]  /*1e30*/  CS2R R98, SRZ ;  /* 0x0000000000627805 */ /* 0x000fe2000001ff00 */
[----:B------:R-:W-:Y:S01]  /*1e40*/  ULOP3.LUT UR5, UR5, 0x3fff, URZ, 0xc0, !UPT ;  /* 0x00003fff05057892 */ /* 0x000fe2000f8ec03f */
[----:B------:R-:W-:Y:S01]  /*1e50*/  CS2R R100, SRZ ;  /* 0x0000000000647805 */ /* 0x000fe2000001ff00 */
[----:B------:R-:W-:Y:S01]  /*1e60*/  UMOV UR9, 0x80000020 ;  /* 0x8000002000097882 */ /* 0x000fe20000000000 */
[----:B------:R-:W-:Y:S01]  /*1e70*/  UMOV UR11, 0x80000020 ;  /* 0x80000020000b7882 */ /* 0x000fe20000000000 */
[----:B------:R-:W-:Y:S01]  /*1e80*/  ULOP3.LUT UR5, UR5, 0x10000, URZ, 0xfc, !UPT ;  /* 0x0001000005057892 */ /* 0x000fe2000f8efc3f */
[----:B------:R-:W-:Y:S01]  /*1e90*/  CS2R R102, SRZ ;  /* 0x0000000000667805 */ /* 0x000fe2000001ff00 */
[----:B------:R-:W-:Y:S01]  /*1ea0*/  UMOV UR6, 0x2 ;  /* 0x0000000200067882 */ /* 0x000fe20000000000 */
[----:B------:R-:W-:Y:S01]  /*1eb0*/  CS2R R104, SRZ ;  /* 0x0000000000687805 */ /* 0x000fe2000001ff00 */
[----:B------:R-:W-:Y:S01]  /*1ec0*/  ULEA UR10, UR4, UR5, 0x9 ;  /* 0x00000005040a7291 */ /* 0x000fe2000f8e483f */
[----:B------:R-:W-:-:S02]  /*1ed0*/  CS2R R106, SRZ ;  /* 0x00000000006a7805 */ /* 0x000fc4000001ff00 */
[----:B------:R-:W-:Y:S01]  /*1ee0*/  CS2R R108, SRZ ;  /* 0x00000000006c7805 */ /* 0x000fe2000001ff00 */
[----:B------:R-:W-:Y:S01]  /*1ef0*/  ULDC UR5, c[0x0][0x50c] ;  /* 0x0001430000057ab9 */ /* 0x000fe20000000800 */
[----:B------:R-:W-:Y:S01]  /*1f00*/  CS2R R110, SRZ ;  /* 0x00000000006e7805 */ /* 0x000fe2000001ff00 */
[----:B------:R-:W-:Y:S01]  /*1f10*/  UISETP.NE.AND UP0, UPT, UR5, 0x2, UPT ;  /* 0x000000020500788c */ /* 0x000fe2000bf05270 */
[----:B------:R-:W-:Y:S02]  /*1f20*/  CS2R R112, SRZ ;  /* 0x0000000000707805 */ /* 0x000fe4000001ff00 */
[----:B------:R-:W-:Y:S02]  /*1f30*/  CS2R R114, SRZ ;  /* 0x0000000000727805 */ /* 0x000fe4000001ff00 */
[----:B------:R-:W-:Y:S01]  /*1f40*/  CS2R R116, SRZ ;  /* 0x0000000000747805 */ /* 0x000fe2000001ff00 */
[----:B------:R-:W-:Y:S01]  /*1f50*/  QGMMA.64x128x32.F32.E4M3.E4M3 R24, gdesc[UR8], RZ, !UPT, gsb0 ;  /* 0x01e00000081879f3 */ /* 0x000fe2000c0008ff */
[----:B------:R-:W-:Y:S01]  /*1f60*/  UIADD3 UR8, UR8, 0x2, URZ ;  /* 0x0000000208087890 */ /* 0x000fe2000fffe03f */
[----:B------:R-:W-:Y:S01]  /*1f70*/  CS2R R118, SRZ ;  /* 0x0000000000767805 */ /* 0x000fe2000001ff00 */
[----:B------:R-:W-:Y:S01]  /*1f80*/  UIADD3 UR10, UR10, 0x2, URZ ;  /* 0x000000020a0a7890 */ /* 0x000fe2000fffe03f */
[----:B------:R-:W-:Y:S01]  /*1f90*/  CS2R R120, SRZ ;  /* 0x0000000000787805 */ /* 0x000fe2000001ff00 */
[----:B------:R-:W-:Y:S01]  /*1fa0*/  UMOV UR9, 0x80000020 ;  /* 0x8000002000097882 */ /* 0x000fe20000000000 */
[----:B------:R-:W-:Y:S01]  /*1fb0*/  UMOV UR11, 0x80000020 ;  /* 0x80000020000b7882 */ /* 0x000fe20000000000 */
[----:B------:R-:W-:Y:S01]  /*1fc0*/  USEL UR5, URZ, 0x1, UP0 ;  /* 0x000000013f057887 */ /* 0x000fe20008000000 */
[----:B------:R-:W-:-:S02]  /*1fd0*/  CS2R R122, SRZ ;  /* 0x00000000007a7805 */ /* 0x000fc4000001ff00 */
[----:B------:R-:W-:Y:S02]  /*1fe0*/  CS2R R124, SRZ ;  /* 0x00000000007c7805 */ /* 0x000fe4000001ff00 */
[----:B------:R-:W-:Y:S02]  /*1ff0*/  CS2R R126, SRZ ;  /* 0x00000000007e7805 */ /* 0x000fe4000001ff00 */
[----:B------:R-:W-:Y:S02]  /*2000*/  CS2R R128, SRZ ;  /* 0x0000000000807805 */ /* 0x000fe4000001ff00 */
[----:B------:R-:W-:Y:S02]  /*2010*/  CS2R R130, SRZ ;  /* 0x0000000000827805 */ /* 0x000fe4000001ff00 */
[----:B------:R-:W-:Y:S02]  /*2020*/  ISETP.NE.AND P0, PT, RZ, UR5, PT ;  /* 0x00000005ff007c0c */ /* 0x000fe4000bf05270 */
        /* <DEDUP_REMOVED lines=12> */
[----:B------:R-:W-:Y:S01]  /*20f0*/  CS2R R156, SRZ ;  /* 0x00000000009c7805 */ /* 0x000fe2000001ff00 */
[----:B------:R-:W-:-:S02]  /*2100*/  WARPGROUP.DEPBAR.LE gsb0, 0x0 ;  /* 0x00008000000079c5 */ /* 0x000fc40000010000 */
[----:B------:R-:W-:-:S06]  /*2110*/  WARPGROUP.ARRIVE ;  /* 0x00000000000079c5 */ /* 0x000fcc0000000000 */
[----:B------:R-:W-:Y:S03]  /*2120*/  QGMMA.64x128x32.F32.E4M3.E4M3 R24, gdesc[UR8], R24, gsb0 ;  /* 0x01e00000081879f3 */ /* 0x000fe60008000818 */
[----:B------:R-:W-:Y:S02]  /*2130*/  WARPGROUP.DEPBAR.LE gsb0, 0x0 ;  /* 0x00008000000079c5 */ /* 0x000fe40000010000 */
[----:B------:R-:W-:Y:S05]  /*2140*/  @!P0 BRA `(.L_x_26) ;  /* 0x0000000400048947 */ /* 0x000fea0003800000 */
[----:B------:R-:W-:Y:S01]  /*2150*/  FADD R157, RZ, R24 ;  /* 0x00000018ff9d7221 */ /* 0x000fe20000000000 */
[----:B------:R-:W-:-:S01]  /*2160*/  FADD R156, RZ, R25 ;  /* 0x00000019ff9c7221 */ /* 0x000fc20000000000 */
        /* <DEDUP_REMOVED lines=62> */
[----:B------:R-:W-:-:S06]  /*2550*/  UMOV UR6, URZ ;  /* 0x0000003f00067c82 */ /* 0x000fcc0008000000 */
.L_x_26:
[----:B------:R-:W-:-:S04]  /*2560*/  UIADD3 UR13, UR4, 0x1, URZ ;  /* 0x00000001040d7890 */ /* 0x000fc8000fffe03f */
[----:B------:R-:W-:-:S04]  /*2570*/  UISETP.NE.AND UP0, UPT, UR13, 0xc, UPT ;  /* 0x0000000c0d00788c */ /* 0x000fc8000bf05270 */
[----:B------:R-:W-:Y:S02]  /*2580*/  USEL UR7, URZ, 0x1, UP0 ;  /* 0x000000013f077887 */ /* 0x000fe40008000000 */
[----:B------:R-:W-:Y:S02]  /*2590*/  USEL UR13, UR13, URZ, UP0 ;  /* 0x0000003f0d0d7287 */ /* 0x000fe40008000000 */
[----:B------:R-:W-:-:S06]  /*25a0*/  ULOP3.LUT UR7, UR48, UR7, URZ, 0x3c, !UPT ;  /* 0x0000000730077292 */ /* 0x000fcc000f8e3c3f */
[----:B------:R-:W-:Y:S01]  /*25b0*/  IMAD.U32 R8, RZ, RZ, UR7 ;  /* 0x00000007ff087e24 */ /* 0x000fe2000f8e00ff */
[----:B------:R-:W-:-:S06]  /*25c0*/  UMOV UR7, 0x1 ;  /* 0x0000000100077882 */ /* 0x000fcc0000000000 */
.L_x_21:
[----:B------:R-:W-:-:S04]  /*25d0*/  UISETP.LT.AND UP0, UPT, UR49, 0x1, UPT ;  /* 0x000000013100788c */ /* 0x000fc8000bf01270 */
[----:B------:R-:W-:-:S04]  /*25e0*/  USEL UR8, UR49, 0x1, UP0 ;  /* 0x0000000131087887 */ /* 0x000fc80008000000 */
[----:B------:R-:W-:-:S04]  /*25f0*/  UIADD3 UR8, UR49, -UR8, URZ ;  /* 0x8000000831087290 */ /* 0x000fc8000fffe03f */
[----:B------:R-:W-:-:S06]  /*2600*/  UISETP.GE.AND UP0, UPT, UR8, 0x1, UPT ;  /* 0x000000010800788c */ /* 0x000fcc000bf06270 */
[----:B------:R-:W-:-:S13]  /*2610*/  PLOP3.LUT P0, PT, PT, PT, UP0, 0x80, 0x0 ;  /* 0x000000000000781c */ /* 0x000fda0003f0f008 */
[----:B------:R-:W-:Y:S05]  /*2620*/  @!P0 BRA `(.L_x_27) ;  /* 0x0000000800008947 */ /* 0x000fea0003800000 */
[----:B--23--:R-:W-:Y:S01]  /*2630*/  IMAD.U32 R0, RZ, RZ, UR8 ;  /* 0x00000008ff007e24 */ /* 0x00cfe2000f8e00ff */
[----:B------:R-:W-:Y:S01]  /*2640*/  ULDC UR14, c[0x0][0x50c] ;  /* 0x00014300000e7ab9 */ /* 0x000fe20000000800 */
[----:B------:R-:W-:-:S07]  /*2650*/  IMAD.U32 R4, RZ, RZ, UR4 ;  /* 0x00000004ff047e24 */ /* 0x000fce000f8e00ff */
.L_x_35:
[----:B------:R-:W-:-:S13]  /*2660*/  ISETP.NE.AND P1, PT, R158, 0x3, PT ;  /* 0x000000039e00780c */ /* 0x000fda0003f25270 */
[----:B------:R-:W-:Y:S05]  /*2670*/  @!P1 BRA `(.L_x_28) ;  /* 0x0000000000049947 */ /* 0x000fea0003800000 */
[----:B------:R-:W-:Y:S01]  /*2680*/  BPT.TRAP 0x1 ;  /* 0x000000040000795c */ /* 0x000fe20000300000 */
.L_x_28:
[----:B------:R-:W-:Y:S01]  /*2690*/  ULEA UR8, UR13, UR50, 0x3 ;  /* 0x000000320d087291 */ /* 0x000fe2000f8e183f */
[----:B------:R-:W-:-:S08]  /*26a0*/  SHF.L.U32 R5, R8, 0x1f, RZ ;  /* 0x0000001f08057819 */ /* 0x000fd000000006ff */
[----:B------:R2:W3:Y:S01]  /*26b0*/  SYNCS.PHASECHK.TRANS64.TRYWAIT P0, [UR8], R5 ;  /* 0x00000005ff0075a7 */ /* 0x0004e20008000148 */
[----:B------:R-:W-:Y:S05]  /*26c0*/  @!P1 BRA `(.L_x_29) ;  /* 0x0000000000049947 */ /* 0x000fea0003800000 */
[----:B------:R-:W-:Y:S01]  /*26d0*/  BPT.TRAP 0x1 ;  /* 0x000000040000795c */ /* 0x000fe20000300000 */
.L_x_29:
[----:B---3--:R-:W-:Y:S05]  /*26e0*/  @P0 BRA `(.L_x_30) ;  /* 0x0000000000080947 */ /* 0x008fea0003800000 */
[----:B------:R-:W3:Y:S02]  /*26f0*/  SYNCS.PHASECHK.TRANS64.TRYWAIT P0, [UR8], R5 ;  /* 0x00000005ff0075a7 */ /* 0x000ee40008000148 */
[----:B---3--:R-:W-:Y:S05]  /*2700*/  @!P0 BRA `(.L_x_31) ;  /* 0x0000006c00348947 */ /* 0x008fea0003800000 */
.L_x_30:
[----:B------:R-:W-:Y:S01]  /*2710*/  UIADD3 UR8, UR50, 0x1e300, URZ ;  /* 0x0001e30032087890 */ /* 0x000fe2000fffe03f */
[----:B------:R-:W-:Y:S01]  /*2720*/  WARPGROUP.ARRIVE ;  /* 0x00000000000079c5 */ /* 0x000fe20000000000 */
[----:B------:R-:W-:Y:S02]  /*2730*/  UISETP.NE.AND UP0, UPT, UR5, URZ, UPT ;  /* 0x0000003f0500728c */ /* 0x000fe4000bf05270 */
[----:B------:R-:W-:Y:S02]  /*2740*/  USHF.R.U32.HI UR8, URZ, 0x4, UR8 ;  /* 0x000000043f087899 */ /* 0x000fe40008011608 */
[----:B------:R-:W-:Y:S02]  /*2750*/  USEL UR7, UR7, URZ, !UP0 ;  /* 0x0000003f07077287 */ /* 0x000fe4000c000000 */
[----:B------:R-:W-:Y:S02]  /*2760*/  ULOP3.LUT UR5, UR8, 0x3fff, URZ, 0xc0, !UPT ;  /* 0x00003fff08057892 */ /* 0x000fe4000f8ec03f */
[----:B------:R-:W-:-:S02]  /*2770*/  ULOP3.LUT UR8, UR12, 0x10000, URZ, 0xfc, !UPT ;  /* 0x000100000c087892 */ /* 0x000fc4000f8efc3f */
[----:B------:R-:W-:Y:S02]  /*2780*/  ULOP3.LUT UR5, UR5, 0x10000, URZ, 0xfc, !UPT ;  /* 0x0001000005057892 */ /* 0x000fe4000f8efc3f */
[----:B------:R-:W-:Y:S02]  /*2790*/  UISETP.NE.U32.AND UP0, UPT, UR7, URZ, UPT ;  /* 0x0000003f0700728c */ /* 0x000fe4000bf05070 */
[----:B------:R-:W-:Y:S02]  /*27a0*/  ULEA UR8, UR13, UR8, 0x9 ;  /* 0x000000080d087291 */ /* 0x000fe4000f8e483f */
[----:B------:R-:W-:Y:S01]  /*27b0*/  ULEA UR10, UR13, UR5, 0x9 ;  /* 0x000000050d0a7291 */ /* 0x000fe2000f8e483f */
[----:B------:R-:W-:Y:S01]  /*27c0*/  UMOV UR9, 0x80000020 ;  /* 0x8000002000097882 */ /* 0x000fe20000000000 */
[----:B------:R-:W-:Y:S01]  /*27d0*/  UMOV UR11, 0x80000020 ;  /* 0x80000020000b7882 */ /* 0x000fe20000000000 */
[----:B------:R-:W-:-:S06]  /*27e0*/  UIADD3 UR6, UR6, 0x2, URZ ;  /* 0x0000000206067890 */ /* 0x000fcc000fffe03f */
[----:B------:R-:W-:Y:S01]  /*27f0*/  QGMMA.64x128x32.F32.E4M3.E4M3 R24, gdesc[UR8], R24, UP0, gsb0 ;  /* 0x01e00000081879f3 */ /* 0x000fe2000b800818 */
[----:B------:R-:W-:Y:S02]  /*2800*/  UIADD3 UR8, UR8, 0x2, URZ ;  /* 0x0000000208087890 */ /* 0x000fe4000fffe03f */
[----:B------:R-:W-:Y:S01]  /*2810*/  UIADD3 UR10, UR10, 0x2, URZ ;  /* 0x000000020a0a7890 */ /* 0x000fe2000fffe03f */
[----:B------:R-:W-:Y:S01]  /*2820*/  UMOV UR9, 0x80000020 ;  /* 0x8000002000097882 */ /* 0x000fe20000000000 */
[----:B------:R-:W-:Y:S01]  /*2830*/  UMOV UR11, 0x80000020 ;  /* 0x80000020000b7882 */ /* 0x000fe20000000000 */
[----:B------:R-:W-:-:S04]  /*2840*/  UISETP.NE.AND UP0, UPT, UR6, UR14, UPT ;  /* 0x0000000e0600728c */ /* 0x000fc8000bf05270 */
[----:B------:R-:W-:-:S06]  /*2850*/  USEL UR5, URZ, 0x1, UP0 ;  /* 0x000000013f057887 */ /* 0x000fcc0008000000 */
[----:B------:R-:W-:Y:S01]  /*2860*/  ISETP.NE.AND P0, PT, RZ, UR5, PT ;  /* 0x00000005ff007c0c */ /* 0x000fe2000bf05270 */
[----:B------:R-:W-:Y:S02]  /*2870*/  WARPGROUP.DEPBAR.LE gsb0, 0x0 ;  /* 0x00008000000079c5 */ /* 0x000fe40000010000 */
[----:B------:R-:W-:-:S06]  /*2880*/  WARPGROUP.ARRIVE ;  /* 0x00000000000079c5 */ /* 0x000fcc0000000000 */
[----:B------:R-:W-:Y:S03]  /*2890*/  QGMMA.64x128x32.F32.E4M3.E4M3 R24, gdesc[UR8], R24, gsb0 ;  /* 0x01e00000081879f3 */ /* 0x000fe60008000818 */
[----:B------:R-:W-:Y:S02]  /*28a0*/  WARPGROUP.DEPBAR.LE gsb0, 0x0 ;  /* 0x00008000000079c5 */ /* 0x000fe40000010000 */
[----:B------:R-:W-:Y:S05]  /*28b0*/  @!P0 BRA `(.L_x_32) ;  /* 0x0000000400048947 */ /* 0x000fea0003800000 */
[----:B------:R-:W-:Y:S01]  /*28c0*/  FADD R157, R24, R157 ;  /* 0x0000009d189d7221 */ /* 0x000fe20000000000 */
[----:B------:R-:W-:-:S01]  /*28d0*/  FADD R156, R25, R156 ;  /* 0x0000009c199c7221 */ /* 0x000fc20000000000 */
        /* <DEDUP_REMOVED lines=62> */
[----:B------:R-:W-:-:S06]  /*2cc0*/  UMOV UR6, URZ ;  /* 0x0000003f00067c82 */ /* 0x000fcc0008000000 */
.L_x_32:
[----:B------:R-:W-:Y:S05]  /*2cd0*/  @!P1 BRA `(.L_x_33) ;  /* 0x0000000000049947 */ /* 0x000fea0003800000 */
[----:B------:R-:W-:Y:S01]  /*2ce0*/  BPT.TRAP 0x1 ;  /* 0x000000040000795c */ /* 0x000fe20000300000 */
.L_x_33:
[----:B------:R-:W-:-:S13]  /*2cf0*/  ISETP.NE.AND P0, PT, R22, RZ, PT ;  /* 0x000000ff1600720c */ /* 0x000fda0003f05270 */
[----:B--23--:R-:W-:-:S04]  /*2d00*/  @P0 LEA R5, R4, UR50, 0x3 ;  /* 0x0000003204050c11 */ /* 0x00cfc8000f8e18ff */
[----:B------:R-:W-:-:S04]  /*2d10*/  @P0 IADD3 R6, R5, 0x60, RZ ;  /* 0x0000006005060810 */ /* 0x000fc80007ffe0ff */
[----:B------:R-:W-:-:S04]  /*2d20*/  @P0 PRMT R6, R23, 0x654, R6 ;  /* 0x0000065417060816 */ /* 0x000fc80000000006 */
[----:B------:R2:W-:Y:S01]  /*2d30*/  @P0 SYNCS.ARRIVE.TRANS64.RED.A1T0 RZ, [R6+URZ], RZ ;  /* 0x000000ff06ff09a7 */ /* 0x0005e2000810043f */
[----:B------:R-:W-:-:S13]  /*2d40*/  ISETP.GT.U32.AND P0, PT, R19, 0x1, PT ;  /* 0x000000011300780c */ /* 0x000fda0003f04070 */
[----:B--2---:R-:W-:Y:S05]  /*2d50*/  @P0 BRA `(.L_x_34) ;  /* 0x0000000000040947 */ /* 0x004fea0003800000 */
[----:B------:R-:W-:Y:S01]  /*2d60*/  BPT.TRAP 0x1 ;  /* 0x000000040000795c */ /* 0x000fe20000300000 */
.L_x_34:
[----:B------:R-:W-:Y:S01]  /*2d70*/  UIADD3 UR13, UR13, 0x1, URZ ;  /* 0x000000010d0d7890 */ /* 0x000fe2000fffe03f */
[----:B------:R-:W-:Y:S01]  /*2d80*/  ISETP.GT.AND P1, PT, R0, 0x1, PT ;  /* 0x000000010000780c */ /* 0x000fe20003f24270 */
[----:B------:R-:W-:Y:S02]  /*2d90*/  VIADD R4, R4, 0x1 ;  /* 0x0000000104047836 */ /* 0x000fe40000000000 */
[----:B------:R-:W-:Y:S01]  /*2da0*/  UISETP.NE.AND UP0, UPT, UR13, 0xc, UPT ;  /* 0x0000000c0d00788c */ /* 0x000fe2000bf05270 */
[----:B------:R-:W-:Y:S02]  /*2db0*/  VIADD R0, R0, 0xffffffff ;  /* 0xffffffff00007836 */ /* 0x000fe40000000000 */
[C---:B------:R-:W-:Y:S01]  /*2dc0*/  ISETP.NE.AND P0, PT, R4.reuse, 0xc, PT ;  /* 0x0000000c0400780c */ /* 0x040fe20003f05270 */
[----:B------:R-:W-:Y:S02]  /*2dd0*/  USEL UR7, URZ, 0x1, UP0 ;  /* 0x000000013f077887 */ /* 0x000fe40008000000 */
[----:B------:R-:W-:Y:S01]  /*2de0*/  USEL UR13, UR13, URZ, UP0 ;  /* 0x0000003f0d0d7287 */ /* 0x000fe20008000000 */
[----:B------:R-:W-:-:S03]  /*2df0*/  SEL R4, R4, RZ, P0 ;  /* 0x000000ff04047207 */ /* 0x000fc60000000000 */
[----:B------:R-:W-:Y:S01]  /*2e00*/  LOP3.LUT R8, R8, UR7, RZ, 0x3c, !PT ;  /* 0x0000000708087c12 */ /* 0x000fe2000f8e3cff */
[----:B------:R-:W-:Y:S01]  /*2e10*/  UMOV UR7, 0x1 ;  /* 0x0000000100077882 */ /* 0x000fe20000000000 */
[----:B------:R-:W-:Y:S06]  /*2e20*/  @P1 BRA `(.L_x_35) ;  /* 0xfffffff8000c1947 */ /* 0x000fec000383ffff */
.L_x_27:
[----:B------:R-:W-:Y:S01]  /*2e30*/  UISETP.NE.AND UP0, UPT, UR6, URZ, UPT ;  /* 0x0000003f0600728c */ /* 0x000fe2000bf05270 */
[----:B--23--:R-:W2:Y:S03]  /*2e40*/  LDC R0, c[0x0][0x28c] ;  /* 0x0000a300ff007b82 */ /* 0x00cea60000000800 */
[----:B------:R-:W-:-:S06]  /*2e50*/  USEL UR5, URZ, 0x1, !UP0 ;  /* 0x000000013f057887 */ /* 0x000fcc000c000000 */
[----:B------:R-:W-:Y:S02]  /*2e60*/  ISETP.NE.AND P0, PT, RZ, UR5, PT ;  /* 0x00000005ff007c0c */ /* 0x000fe4000bf05270 */
[----:B--2---:R-:W-:-:S11]  /*2e70*/  ISETP.GE.AND P1, PT, R0, 0x1, PT ;  /* 0x000000010000780c */ /* 0x004fd60003f26270 */
[----:B------:R-:W-:Y:S05]  /*2e80*/  @!P0 BRA `(.L_x_36) ;  /* 0x0000000400008947 */ /* 0x000fea0003800000 */
[----:B------:R-:W-:Y:S01]  /*2e90*/  FADD R157, R24, R157 ;  /* 0x0000009d189d7221 */ /* 0x000fe20000000000 */
        /* <DEDUP_REMOVED lines=62> */
[----:B------:R-:W-:-:S07]  /*3280*/  FADD R94, R94, R87 ;  /* 0x000000575e5e7221 */ /* 0x000fce0000000000 */
.L_x_36:
[----:B------:R-:W-:Y:S05]  /*3290*/  @!P1 BRA `(.L_x_37) ;  /* 0x0000000000549947 */ /* 0x000fea0003800000 */
[----:B------:R-:W-:-:S13]  /*32a0*/  ISETP.NE.AND P0, PT, R158, 0x3, PT ;  /* 0x000000039e00780c */ /* 0x000fda0003f05270 */
[----:B------:R-:W-:Y:S05]  /*32b0*/  @!P0 BRA `(.L_x_38) ;  /* 0x0000000000048947 */ /* 0x000fea0003800000 */
[----:B------:R-:W-:Y:S01]  /*32c0*/  BPT.TRAP 0x1 ;  /* 0x000000040000795c */ /* 0x000fe20000300000 */
.L_x_38:
[----:B------:R-:W-:Y:S01]  /*32d0*/  ISETP.NE.AND P0, PT, R22, RZ, PT ;  /* 0x000000ff1600720c */ /* 0x000fe20003f05270 */
[----:B------:R-:W-:Y:S01]  /*32e0*/  BSSY B0, `(.L_x_39) ;  /* 0x000000e000007945 */ /* 0x000fe20003800000 */
[----:B------:R-:W-:-:S11]  /*32f0*/  ISETP.GT.U32.AND P1, PT, R19, 0x1, PT ;  /* 0x000000011300780c */ /* 0x000fd60003f24070 */
[----:B------:R-:W-:Y:S05]  /*3300*/  @!P0 BRA `(.L_x_40) ;  /* 0x00000000002c8947 */ /* 0x000fea0003800000 */
[----:B------:R-:W-:-:S04]  /*3310*/  UISETP.LT.AND UP0, UPT, UR49, 0x1, UPT ;  /* 0x000000013100788c */ /* 0x000fc8000bf01270 */
[----:B------:R-:W-:-:S04]  /*3320*/  USEL UR5, UR49, 0x1, UP0 ;  /* 0x0000000131057887 */ /* 0x000fc80008000000 */
[----:B------:R-:W-:-:S04]  /*3330*/  UIADD3 UR5, UR4, UR49, -UR5 ;  /* 0x0000003104057290 */ /* 0x000fc8000fffe805 */
[----:B------:R-:W-:-:S04]  /*3340*/  UIMAD.WIDE.U32 UR6, UR5, -0x55555555, URZ ;  /* 0xaaaaaaab050678a5 */ /* 0x000fc8000f8e003f */
[----:B------:R-:W-:-:S04]  /*3350*/  USHF.R.U32.HI UR6, URZ, 0x3, UR7 ;  /* 0x000000033f067899 */ /* 0x000fc80008011607 */
[----:B------:R-:W-:-:S04]  /*3360*/  UIMAD UR5, UR6, -0xc, UR5 ;  /* 0xfffffff4060578a4 */ /* 0x000fc8000f8e0205 */
[----:B------:R-:W-:-:S04]  /*3370*/  ULEA UR5, UR5, UR50, 0x3 ;  /* 0x0000003205057291 */ /* 0x000fc8000f8e183f */
[----:B------:R-:W-:-:S06]  /*3380*/  UIADD3 UR5, UR5, 0x60, URZ ;  /* 0x0000006005057890 */ /* 0x000fcc000fffe03f */
[----:B------:R-:W-:-:S05]  /*3390*/  IMAD.U32 R0, RZ, RZ, UR5 ;  /* 0x00000005ff007e24 */ /* 0x000fca000f8e00ff */
[----:B------:R-:W-:-:S04]  /*33a0*/  PRMT R0, R23, 0x654, R0 ;  /* 0x0000065417007816 */ /* 0x000fc80000000000 */
[----:B------:R2:W-:Y:S03]  /*33b0*/  SYNCS.ARRIVE.TRANS64.RED.A1T0 RZ, [R0+URZ], RZ ;  /* 0x000000ff00ff79a7 */ /* 0x0005e6000810043f */
.L_x_40:
[----:B------:R-:W-:Y:S05]  /*33c0*/  BSYNC B0 ;  /* 0x0000000000007941 */ /* 0x000fea0003800000 */
.L_x_39:
[----:B------:R-:W-:Y:S05]  /*33d0*/  @P1 BRA `(.L_x_37) ;  /* 0x0000000000041947 */ /* 0x000fea0003800000 */
[----:B------:R-:W-:Y:S01]  /*33e0*/  BPT.TRAP 0x1 ;  /* 0x000000040000795c */ /* 0x000fe20000300000 */
.L_x_37:
[----:B------:R-:W-:Y:S01]  /*33f0*/  UIADD3 UR6, UR50, 0x200, URZ ;  /* 0x0000020032067890 */ /* 0x000fe2000fffe03f */
[----:B------:R-:W-:Y:S01]  /*3400*/  R2UR UR46, R3 ;  /* 0x00000000032e72ca */ /* 0x000fe200000e0000 */
[----:B------:R-:W-:Y:S01]  /*3410*/  UIADD3 UR51, UR49, UR4, URZ ;  /* 0x0000000431337290 */ /* 0x000fe2000fffe03f */
[----:B------:R-:W-:Y:S01]  /*3420*/  R2UR UR45, R7 ;  /* 0x00000000072d72ca */ /* 0x000fe200000e0000 */
[----:B------:R-:W-:Y:S02]  /*3430*/  UISETP.GE.U32.AND UP1, UPT, UR49, 0xc, UPT ;  /* 0x0000000c3100788c */ /* 0x000fe4000bf26070 */
[----:B------:R-:W-:Y:S02]  /*3440*/  ULOP3.LUT UP2, URZ, UR6, 0x9f, URZ, 0xc0, !UPT ;  /* 0x0000009f063f7892 */ /* 0x000fe4000f84c03f */
[----:B------:R-:W-:-:S04]  /*3450*/  UISETP.GT.U32.AND UP0, UPT, UR51, 0xb, UPT ;  /* 0x0000000b3300788c */ /* 0x000fc8000bf04070 */
[----:B------:R-:W-:Y:S01]  /*3460*/  UISETP.LT.U32.AND UP0, UPT, UR49, 0xc, UP0 ;  /* 0x0000000c3100788c */ /* 0x000fe20008701070 */
[----:B------:R-:W-:Y:S01]  /*3470*/  PLOP3.LUT P0, PT, PT, PT, UP2, 0x80, 0x0 ;  /* 0x000000000000781c */ /* 0x000fe20003f0f028 */
[----:B------:R-:W-:Y:S02]  /*3480*/  USHF.L.U32 UR46, UR46, 0x7, URZ ;  /* 0x000000072e2e7899 */ /* 0x000fe4000800063f */
[----:B------:R-:W-:Y:S02]  /*3490*/  @UP1 UIMAD.WIDE.U32 UR4, UR51, -0x55555555, URZ ;  /* 0xaaaaaaab330418a5 */ /* 0x000fe4000f8e003f */
[----:B------:R-:W-:Y:S02]  /*34a0*/  USEL UR6, URZ, 0x1, !UP0 ;  /* 0x000000013f067887 */ /* 0x000fe4000c000000 */
[----:B------:R-:W-:Y:S02]  /*34b0*/  @UP1 USHF.R.U32.HI UR4, URZ, 0x3, UR5 ;  /* 0x000000033f041899 */ /* 0x000fe40008011605 */
[----:B------:R-:W-:-:S02]  /*34c0*/  ULOP3.LUT UR48, UR48, UR6, URZ, 0x3c, !UPT ;  /* 0x0000000630307292 */ /* 0x000fc4000f8e3c3f */
[----:B------:R-:W-:Y:S02]  /*34d0*/  USHF.L.U32 UR45, UR45, 0x7, URZ ;  /* 0x000000072d2d7899 */ /* 0x000fe4000800063f */
[----:B------:R-:W-:Y:S01]  /*34e0*/  @UP1 ULOP3.LUT UR48, UR48, 0x1, UR4, 0x78, !UPT ;  /* 0x0000000130301892 */ /* 0x000fe2000f8e7804 */
[----:B------:R-:W-:Y:S11]  /*34f0*/  @!P0 BRA `(.L_x_41) ;  /* 0x0000000000408947 */ /* 0x000ff60003800000 */
[----:B--2---:R-:W-:Y:S01]  /*3500*/  MOV R0, 0x0 ;  /* 0x0000000000007802 */ /* 0x004fe20000000f00 */
[----:B------:R-:W-:Y:S01]  /*3510*/  ULDC.64 UR4, c[0x4][0x70] ;  /* 0x01001c0000047ab9 */ /* 0x000fe20000000a00 */
[----:B------:R-:W-:Y:S01]  /*3520*/  ULDC.64 UR6, c[0x4][0x8] ;  /* 0x0100020000067ab9 */ /* 0x000fe20000000a00 */
[----:B------:R-:W-:Y:S01]  /*3530*/  IMAD.U32 R4, RZ, RZ, UR4 ;  /* 0x00000004ff047e24 */ /* 0x000fe2000f8e00ff */
[----:B------:R2:W3:Y:S01]  /*3540*/  LDC.64 R14, c[0x4][R0] ;  /* 0x01000000000e7b82 */ /* 0x0004e20000000a00 */
[----:B------:R-:W-:Y:S01]  /*3550*/  IMAD.U32 R5, RZ, RZ, UR5 ;  /* 0x00000005ff057e24 */ /* 0x000fe2000f8e00ff */
[----:B------:R-:W-:Y:S01]  /*3560*/  ULDC.64 UR4, c[0x4][0x78] ;  /* 0x01001e0000047ab9 */ /* 0x000fe20000000a00 */
[----:B------:R-:W-:Y:S01]  /*3570*/  IMAD.U32 R10, RZ, RZ, UR6 ;  /* 0x00000006ff0a7e24 */ /* 0x000fe2000f8e00ff */
[----:B------:R-:W-:Y:S01]  /*3580*/  MOV R7, UR5 ;  /* 0x0000000500077c02 */ /* 0x000fe20008000f00 */
[----:B------:R-:W-:Y:S02]  /*3590*/  IMAD.U32 R6, RZ, RZ, UR4 ;  /* 0x00000004ff067e24 */ /* 0x000fe4000f8e00ff */
[----:B------:R-:W-:-:S02]  /*35a0*/  IMAD.U32 R11, RZ, RZ, UR7 ;  /* 0x00000007ff0b7e24 */ /* 0x000fc4000f8e00ff */
[----:B------:R-:W-:Y:S02]  /*35b0*/  IMAD.MOV.U32 R8, RZ, RZ, 0x70 ;  /* 0x00000070ff087424 */ /* 0x000fe400078e00ff */
[----:B------:R-:W-:Y:S02]  /*35c0*/  IMAD.MOV.U32 R12, RZ, RZ, 0x1 ;  /* 0x00000001ff0c7424 */ /* 0x000fe400078e00ff */
[----:B--2---:R-:W-:-:S07]  /*35d0*/  IMAD.MOV.U32 R13, RZ, RZ, RZ ;  /* 0x000000ffff0d7224 */ /* 0x004fce00078e00ff */
[----:B------:R-:W-:-:S07]  /*35e0*/  LEPC R20, `(.L_x_41) ;  /* 0x000000001014794e */ /* 0x000fce0000000000 */
[----:B-1-3-5:R-:W-:Y:S05]  /*35f0*/  CALL.ABS.NOINC R14 ;  /* 0x000000000e007343 */ /* 0x02afea0003c00000 */
.L_x_41:
[----:B------:R-:W-:-:S04]  /*3600*/  UIADD3 UR4, UR50, 0x4200, URZ ;  /* 0x0000420032047890 */ /* 0x000fc8000fffe03f */
[----:B------:R-:W-:-:S06]  /*3610*/  ULOP3.LUT UP0, URZ, UR4, 0x9f, URZ, 0xc0, !UPT ;  /* 0x0000009f043f7892 */ /* 0x000fcc000f80c03f */
[----:B------:R-:W-:-:S13]  /*3620*/  PLOP3.LUT P0, PT, PT, PT, UP0, 0x80, 0x0 ;  /* 0x000000000000781c */ /* 0x000fda0003f0f008 */
[----:B------:R-:W-:Y:S05]  /*3630*/  @!P0 BRA `(.L_x_42) ;  /* 0x0000000000408947 */ /* 0x000fea0003800000 */
[----:B--2---:R-:W-:Y:S01]  /*3640*/  MOV R0, 0x0 ;  /* 0x0000000000007802 */ /* 0x004fe20000000f00 */
[----:B------:R-:W-:Y:S01]  /*3650*/  ULDC.64 UR4, c[0x4][0x70] ;  /* 0x01001c0000047ab9 */ /* 0x000fe20000000a00 */
[----:B------:R-:W-:Y:S01]  /*3660*/  ULDC.64 UR6, c[0x4][0x78] ;  /* 0x01001e0000067ab9 */ /* 0x000fe20000000a00 */
[----:B------:R-:W-:Y:S01]  /*3670*/  IMAD.U32 R4, RZ, RZ, UR4 ;  /* 0x00000004ff047e24 */ /* 0x000fe2000f8e00ff */
[----:B------:R2:W3:Y:S01]  /*3680*/  LDC.64 R14, c[0x4][R0] ;  /* 0x01000000000e7b82 */ /* 0x0004e20000000a00 */
[----:B------:R-:W-:Y:S01]  /*3690*/  MOV R5, UR5 ;  /* 0x0000000500057c02 */ /* 0x000fe20008000f00 */
[----:B------:R-:W-:Y:S01]  /*36a0*/  ULDC.64 UR4, c[0x4][0x10] ;  /* 0x0100040000047ab9 */ /* 0x000fe20000000a00 */
[----:B------:R-:W-:Y:S01]  /*36b0*/  IMAD.U32 R6, RZ, RZ, UR6 ;  /* 0x00000006ff067e24 */ /* 0x000fe2000f8e00ff */
[----:B------:R-:W-:Y:S01]  /*36c0*/  MOV R13, RZ ;  /* 0x000000ff000d7202 */ /* 0x000fe20000000f00 */
[----:B------:R-:W-:Y:S02]  /*36d0*/  IMAD.U32 R7, RZ, RZ, UR7 ;  /* 0x00000007ff077e24 */ /* 0x000fe4000f8e00ff */
[----:B------:R-:W-:-:S02]  /*36e0*/  IMAD.U32 R10, RZ, RZ, UR4 ;  /* 0x00000004ff0a7e24 */ /* 0x000fc4000f8e00ff */
[----:B------:R-:W-:Y:S02]  /*36f0*/  IMAD.U32 R11, RZ, RZ, UR5 ;  /* 0x00000005ff0b7e24 */ /* 0x000fe4000f8e00ff */
[----:B------:R-:W-:Y:S02]  /*3700*/  IMAD.MOV.U32 R8, RZ, RZ, 0x70 ;  /* 0x00000070ff087424 */ /* 0x000fe400078e00ff */
[----:B--2---:R-:W-:-:S07]  /*3710*/  IMAD.MOV.U32 R12, RZ, RZ, 0x1 ;  /* 0x00000001ff0c7424 */ /* 0x004fce00078e00ff */
[----:B------:R-:W-:-:S07]  /*3720*/  LEPC R20, `(.L_x_42) ;  /* 0x000000001014794e */ /* 0x000fce0000000000 */
[----:B-1-3-5:R-:W-:Y:S05]  /*3730*/  CALL.ABS.NOINC R14 ;  /* 0x000000000e007343 */ /* 0x02afea0003c00000 */
.L_x_42:
[----:B------:R-:W3:Y:S02]  /*3740*/  LDC.64 R8, c[0x0][0x590] ;  /* 0x00016400ff087b82 */ /* 0x000ee40000000a00 */
[----:B---3--:R-:W-:-:S04]  /*3750*/  ISETP.NE.U32.AND P0, PT, R8, RZ, PT ;  /* 0x000000ff0800720c */ /* 0x008fc80003f05070 */
[----:B------:R-:W-:-:S13]  /*3760*/  ISETP.NE.AND.EX P0, PT, R9, RZ, PT, P0 ;  /* 0x000000ff0900720c */ /* 0x000fda0003f05300 */
[----:B------:R-:W-:Y:S05]  /*3770*/  @!P0 BRA `(.L_x_43) ;  /* 0x0000000000348947 */ /* 0x000fea0003800000 */
[----:B------:R-:W-:Y:S02]  /*3780*/  ULDC.64 UR4, c[0x0][0x588] ;  /* 0x0001620000047ab9 */ /* 0x000fe40000000a00 */
[----:B------:R-:W-:-:S04]  /*3790*/  ISETP.NE.U32.AND P1, PT, RZ, UR4, PT ;  /* 0x00000004ff007c0c */ /* 0x000fc8000bf25070 */
[----:B------:R-:W-:-:S13]  /*37a0*/  ISETP.NE.AND.EX P1, PT, RZ, UR5, PT, P1 ;  /* 0x00000005ff007c0c */ /* 0x000fda000bf25310 */
[----:B------:R-:W-:Y:S05]  /*37b0*/  @!P1 BRA `(.L_x_44) ;  /* 0x0000000000189947 */ /* 0x000fea0003800000 */
[----:B------:R-:W3:Y:S01]  /*37c0*/  LDC.64 R4, c[0x0][0x588] ;  /* 0x00016200ff047b82 */ /* 0x000ee20000000a00 */
[----:B------:R-:W-:-:S04]  /*37d0*/  IMAD R3, R8, UR47, RZ ;  /* 0x0000002f08037c24 */ /* 0x000fc8000f8e02ff */
[----:B---3--:R-:W-:-:S05]  /*37e0*/  IMAD.WIDE R4, R3, 0x4, R4 ;  /* 0x0000000403047825 */ /* 0x008fca00078e0204 */
[----:B-----5:R3:W5:Y:S01]  /*37f0*/  LDG.E R90, desc[UR40][R4.64] ;  /* 0x00000028045a7981 */ /* 0x020762000c1e1900 */
[----:B------:R-:W-:Y:S01]  /*3800*/  IMAD.MOV.U32 R88, RZ, RZ, 0x1 ;  /* 0x00000001ff587424 */ /* 0x000fe200078e00ff */
[----:B------:R-:W-:Y:S06]  /*3810*/  BRA `(.L_x_43) ;  /* 0x00000000000c7947 */ /* 0x000fec0003800000 */
.L_x_44:
[----:B------:R-:W-:Y:S01]  /*3820*/  ULDC UR4, c[0x0][0x580] ;  /* 0x0001600000047ab9 */ /* 0x000fe20000000800 */
[----:B------:R-:W-:Y:S02]  /*3830*/  IMAD.MOV.U32 R88, RZ, RZ, 0x1 ;  /* 0x00000001ff587424 */ /* 0x000fe400078e00ff */
[----:B-----5:R-:W-:-:S07]  /*3840*/  IMAD.U32 R90, RZ, RZ, UR4 ;  /* 0x00000004ff5a7e24 */ /* 0x020fce000f8e00ff */
.L_x_43:
[----:B------:R-:W4:Y:S02]  /*3850*/  LDC.64 R6, c[0x0][0x5b0] ;  /* 0x00016c00ff067b82 */ /* 0x000f240000000a00 */
[----:B----4-:R-:W-:-:S04]  /*3860*/  ISETP.NE.U32.AND P1, PT, R6, RZ, PT ;  /* 0x000000ff0600720c */ /* 0x010fc80003f25070 */
[----:B------:R-:W-:-:S13]  /*3870*/  ISETP.NE.AND.EX P1, PT, R7, RZ, PT, P1 ;  /* 0x000000ff0700720c */ /* 0x000fda0003f25310 */
[----:B------:R-:W-:Y:S05]  /*3880*/  @!P1 BRA `(.L_x_45) ;  /* 0x00000000002c9947 */ /* 0x000fea0003800000 */
[----:B------:R-:W-:Y:S02]  /*3890*/  ULDC.64 UR4, c[0x0][0x5a8] ;  /* 0x00016a0000047ab9 */ /* 0x000fe40000000a00 */
[----:B------:R-:W-:-:S04]  /*38a0*/  ISETP.NE.U32.AND P1, PT, RZ, UR4, PT ;  /* 0x00000004ff007c0c */ /* 0x000fc8000bf25070 */
[----:B------:R-:W-:-:S13]  /*38b0*/  ISETP.NE.AND.EX P1, PT, RZ, UR5, PT, P1 ;  /* 0x00000005ff007c0c */ /* 0x000fda000bf25310 */
[----:B------:R-:W-:Y:S05]  /*38c0*/  @!P1 BRA `(.L_x_46) ;  /* 0x0000000000149947 */ /* 0x000fea0003800000 */
[----:B---3--:R-:W3:Y:S01]  /*38d0*/  LDC.64 R4, c[0x0][0x5a8] ;  /* 0x00016a00ff047b82 */ /* 0x008ee20000000a00 */
[----:B------:R-:W-:-:S04]  /*38e0*/  IMAD R3, R6, UR47, RZ ;  /* 0x0000002f06037c24 */ /* 0x000fc8000f8e02ff */
[----:B---3--:R-:W-:-:S05]  /*38f0*/  IMAD.WIDE R4, R3, 0x4, R4 ;  /* 0x0000000403047825 */ /* 0x008fca00078e0204 */
[----:B-1---5:R4:W5:Y:S01]  /*3900*/  LDG.E R91, desc[UR40][R4.64] ;  /* 0x00000028045b7981 */ /* 0x022962000c1e1900 */
[----:B------:R-:W-:Y:S05]  /*3910*/  BRA `(.L_x_45) ;  /* 0x0000000000087947 */ /* 0x000fea0003800000 */
.L_x_46:
[----:B------:R-:W-:Y:S02]  /*3920*/  ULDC UR4, c[0x0][0x5a0] ;  /* 0x0001680000047ab9 */ /* 0x000fe40000000800 */
[----:B-1---5:R-:W-:-:S07]  /*3930*/  IMAD.U32 R91, RZ, RZ, UR4 ;  /* 0x00000004ff5b7e24 */ /* 0x022fce000f8e00ff */
.L_x_45:
[----:B------:R-:W-:Y:S01]  /*3940*/  ULDC.64 UR4, c[0x0][0x588] ;  /* 0x0001620000047ab9 */ /* 0x000fe20000000a00 */
[----:B------:R-:W-:Y:S01]  /*3950*/  ISETP.NE.U32.AND P1, PT, R8, RZ, PT ;  /* 0x000000ff0800720c */ /* 0x000fe20003f25070 */
[----:B------:R-:W-:Y:S02]  /*3960*/  UISETP.NE.U32.AND UP0, UPT, UR4, URZ, UPT ;  /* 0x0000003f0400728c */ /* 0x000fe4000bf05070 */
[----:B------:R-:W-:Y:S02]  /*3970*/  ISETP.NE.U32.AND P4, PT, RZ, UR4, PT ;  /* 0x00000004ff007c0c */ /* 0x000fe4000bf85070 */
[----:B------:R-:W-:Y:S01]  /*3980*/  ISETP.NE.AND.EX P1, PT, R9, RZ, PT, P1 ;  /* 0x000000ff0900720c */ /* 0x000fe20003f25310 */
[----:B------:R-:W-:Y:S02]  /*3990*/  UISETP.NE.AND.EX UP0, UPT, UR5, URZ, UPT, UP0 ;  /* 0x0000003f0500728c */ /* 0x000fe4000bf05300 */
[----:B------:R-:W-:Y:S02]  /*39a0*/  ISETP.NE.AND.EX P4, PT, RZ, UR5, PT, P4 ;  /* 0x00000005ff007c0c */ /* 0x000fe4000bf85340 */
[----:B------:R-:W-:-:S02]  /*39b0*/  PLOP3.LUT P3, PT, PT, PT, PT, 0x8, 0x0 ;  /* 0x000000000000781c */ /* 0x000fc40003f6e170 */
[----:B------:R-:W-:-:S04]  /*39c0*/  PLOP3.LUT P2, PT, PT, PT, UP0, 0x80, 0x0 ;  /* 0x000000000000781c */ /* 0x000fc80003f4f008 */
[----:B------:R-:W-:-:S05]  /*39d0*/  PLOP3.LUT P2, PT, P2, PT, PT, 0x8, 0x0 ;  /* 0x000000000000781c */ /* 0x000fca000174e170 */
[----:B------:R-:W-:Y:S08]  /*39e0*/  @P4 BRA P1, `(.L_x_47) ;  /* 0x0000000000244947 */ /* 0x000ff00000800000 */
[----:B------:R-:W-:Y:S04]  /*39f0*/  BSSY B0, `(.L_x_47) ;  /* 0x0000008000007945 */ /* 0x000fe80003800000 */
[----:B------:R-:W-:Y:S05]  /*3a00*/  @!P0 BRA `(.L_x_48) ;  /* 0x0000000000148947 */ /* 0x000fea0003800000 */
[----:B------:R-:W-:Y:S02]  /*3a10*/  LOP3.LUT P1, RZ, R88, 0xff, RZ, 0xc0, !PT ;  /* 0x000000ff58ff7812 */ /* 0x000fe4000782c0ff */
[----:B------:R-:W-:-:S11]  /*3a20*/  PLOP3.LUT P3, PT, P2, PT, PT, 0x80, 0x0 ;  /* 0x000000000000781c */ /* 0x000fd6000176f070 */
[----:B------:R-:W-:Y:S05]  /*3a30*/  @!P1 BRA `(.L_x_49) ;  /* 0x00000000000c9947 */ /* 0x000fea0003800000 */
[----:B-----5:R-:W-:Y:S01]  /*3a40*/  FSETP.EQ.AND P3, PT, R90, RZ, PT ;  /* 0x000000ff5a00720b */ /* 0x020fe20003f62000 */
[----:B------:R-:W-:-:S12]  /*3a50*/  BRA `(.L_x_49) ;  /* 0x0000000000047947 */ /* 0x000fd80003800000 */
.L_x_48:
[----:B-----5:R-:W-:-:S13]  /*3a60*/  FSETP.EQ.AND P3, PT, R90, RZ, PT ;  /* 0x000000ff5a00720b */ /* 0x020fda0003f62000 */
.L_x_49:
[----:B------:R-:W-:Y:S05]  /*3a70*/  BSYNC B0 ;  /* 0x0000000000007941 */ /* 0x000fea0003800000 */
.L_x_47:
[----:B------:R-:W-:Y:S04]  /*3a80*/  BSSY B0, `(.L_x_50) ;  /* 0x0000007000007945 */ /* 0x000fe80003800000 */
[----:B------:R-:W-:Y:S05]  /*3a90*/  @!P0 BRA `(.L_x_51) ;  /* 0x0000000000108947 */ /* 0x000fea0003800000 */
[----:B------:R-:W-:-:S13]  /*3aa0*/  LOP3.LUT P0, RZ, R88, 0xff, RZ, 0xc0, !PT ;  /* 0x000000ff58ff7812 */ /* 0x000fda000780c0ff */
[----:B------:R-:W-:Y:S05]  /*3ab0*/  @!P0 BRA `(.L_x_52) ;  /* 0x00000000000c8947 */ /* 0x000fea0003800000 */
[----:B-----5:R-:W-:Y:S01]  /*3ac0*/  FSETP.EQ.AND P2, PT, R90, RZ, PT ;  /* 0x000000ff5a00720b */ /* 0x020fe20003f42000 */
[----:B------:R-:W-:-:S12]  /*3ad0*/  BRA `(.L_x_52) ;  /* 0x0000000000047947 */ /* 0x000fd80003800000 */
.L_x_51:
[----:B-----5:R-:W-:-:S13]  /*3ae0*/  FSETP.EQ.AND P2, PT, R90, RZ, PT ;  /* 0x000000ff5a00720b */ /* 0x020fda0003f42000 */
.L_x_52:
[----:B------:R-:W-:Y:S05]  /*3af0*/  BSYNC B0 ;  /* 0x0000000000007941 */ /* 0x000fea0003800000 */
.L_x_50:
[----:B------:R-:W-:Y:S01]  /*3b00*/  BSSY B0, `(.L_x_53) ;  /* 0x0000041000007945 */ /* 0x000fe20003800000 */
[----:B---34-:R-:W-:Y:S01]  /*3b10*/  CS2R R4, SRZ ;  /* 0x0000000000047805 */ /* 0x018fe2000001ff00 */
[----:B------:R-:W-:Y:S02]  /*3b20*/  IMAD.MOV.U32 R3, RZ, RZ, RZ ;  /* 0x000000ffff037224 */ /* 0x000fe400078e00ff */
[----:B--2---:R-:W-:Y:S01]  /*3b30*/  IMAD.MOV.U32 R0, RZ, RZ, RZ ;  /* 0x000000ffff007224 */ /* 0x004fe200078e00ff */
[----:B------:R-:W-:Y:S06]  /*3b40*/  @P3 BRA `(.L_x_54) ;  /* 0x0000000000f03947 */ /* 0x000fec0003800000 */
[----:B------:R-:W-:-:S13]  /*3b50*/  ISETP.NE.AND P1, PT, R89, 0x3, PT ;  /* 0x000000035900780c */ /* 0x000fda0003f25270 */
[----:B------:R-:W-:Y:S05]  /*3b60*/  @!P1 BRA `(.L_x_55) ;  /* 0x0000000000049947 */ /* 0x000fea0003800000 */
[----:B------:R-:W-:Y:S01]  /*3b70*/  BPT.TRAP 0x1 ;  /* 0x000000040000795c */ /* 0x000fe20000300000 */
.L_x_55:
[----:B------:R-:W-:Y:S01]  /*3b80*/  LEA R13, R93, UR50, 0x3 ;  /* 0x000000325d0d7c11 */ /* 0x000fe2000f8e18ff */
[----:B------:R-:W-:Y:S01]  /*3b90*/  BSSY B1, `(.L_x_56) ;  /* 0x0000005000017945 */ /* 0x000fe20003800000 */
[----:B------:R-:W-:Y:S02]  /*3ba0*/  SHF.L.U32 R0, R92, 0x1f, RZ ;  /* 0x0000001f5c007819 */ /* 0x000fe400000006ff */
[----:B------:R-:W-:Y:S02]  /*3bb0*/  CS2R R4, SRZ ;  /* 0x0000000000047805 */ /* 0x000fe4000001ff00 */
[----:B------:R-:W2:Y:S02]  /*3bc0*/  SYNCS.PHASECHK.TRANS64.TRYWAIT P0, [R13+URZ+0xc0], R0 ;  /* 0x0000c0000d0075a7 */ /* 0x000ea4000800017f */
[----:B--2---:R-:W-:Y:S05]  /*3bd0*/  @!P0 BRA `(.L_x_57) ;  /* 0x0000005800188947 */ /* 0x004fea0003800000 */
.L_x_180:
[----:B------:R-:W-:Y:S05]  /*3be0*/  BSYNC B1 ;  /* 0x0000000000017941 */ /* 0x000fea0003800000 */
.L_x_56:
[----:B------:R-:W-:Y:S01]  /*3bf0*/  BSSY B1, `(.L_x_58) ;  /* 0x0000020000017945 */ /* 0x000fe20003800000 */
[----:B------:R-:W-:Y:S01]  /*3c00*/  MOV R3, RZ ;  /* 0x000000ff00037202 */ /* 0x000fe20000000f00 */
[----:B--2---:R-:W-:Y:S02]  /*3c10*/  IMAD.MOV.U32 R0, RZ, RZ, RZ ;  /* 0x000000ffff007224 */ /* 0x004fe400078e00ff */
[----:B------:R-:W-:Y:S05]  /*3c20*/  @P2 BRA `(.L_x_59) ;  /* 0x0000000000702947 */ /* 0x000fea0003800000 */
[C---:B------:R-:W-:Y:S02]  /*3c30*/  IMAD.SHL.U32 R0, R18.reuse, 0x10, RZ ;  /* 0x0000001012007824 */ /* 0x040fe400078e00ff */
[C---:B------:R-:W-:Y:S02]  /*3c40*/  IMAD.SHL.U32 R3, R18.reuse, 0x2, RZ ;  /* 0x0000000212037824 */ /* 0x040fe400078e00ff */
[----:B------:R-:W-:Y:S01]  /*3c50*/  IMAD.SHL.U32 R5, R18, 0x8, RZ ;  /* 0x0000000812057824 */ /* 0x000fe200078e00ff */
[----:B------:R-:W-:-:S04]  /*3c60*/  LOP3.LUT R0, R0, 0xe00, RZ, 0xc0, !PT ;  /* 0x00000e0000007812 */ /* 0x000fc800078ec0ff */
[----:B------:R-:W-:Y:S02]  /*3c70*/  LOP3.LUT R7, R5, 0x80, RZ, 0xc0, !PT ;  /* 0x0000008005077812 */ /* 0x000fe400078ec0ff */
[----:B------:R-:W-:Y:S02]  /*3c80*/  LOP3.LUT R0, R0, 0x6, R3, 0xf8, !PT ;  /* 0x0000000600007812 */ /* 0x000fe400078ef803 */
[--C-:B------:R-:W-:Y:S02]  /*3c90*/  LOP3.LUT R7, R7, 0x10, R18.reuse, 0xf8, !PT ;  /* 0x0000001007077812 */ /* 0x100fe400078ef812 */
[----:B------:R-:W-:Y:S02]  /*3ca0*/  LOP3.LUT R0, R0, 0x60, R5, 0xf8, !PT ;  /* 0x0000006000007812 */ /* 0x000fe400078ef805 */
[----:B------:R-:W-:Y:S02]  /*3cb0*/  SHF.R.U32.HI R3, RZ, 0x4, R18 ;  /* 0x00000004ff037819 */ /* 0x000fe40000011612 */
[----:B------:R-:W-:-:S02]  /*3cc0*/  LOP3.LUT R0, R0, R7, RZ, 0xfc, !PT ;  /* 0x0000000700007212 */ /* 0x000fc400078efcff */
[----:B------:R-:W-:-:S03]  /*3cd0*/  LOP3.LUT P0, RZ, R3, 0x1, RZ, 0xc0, !PT ;  /* 0x0000000103ff7812 */ /* 0x000fc6000780c0ff */
[----:B------:R-:W-:-:S04]  /*3ce0*/  IMAD R0, R93, 0x1000, R0 ;  /* 0x000010005d007824 */ /* 0x000fc800078e0200 */
[----:B------:R-:W-:Y:S01]  /*3cf0*/  VIADD R3, R0, UR50 ;  /* 0x0000003200037c36 */ /* 0x000fe20008000000 */
[----:B------:R-:W-:Y:S03]  /*3d00*/  LDS.U16 R5, [R0+UR50+0x308] ;  /* 0x0003083200057984 */ /* 0x000fe60008000400 */
[C---:B------:R-:W-:Y:S01]  /*3d10*/  VIADD R7, R3.reuse, 0x210 ;  /* 0x0000021003077836 */ /* 0x040fe20000000000 */
[----:B------:R-:W-:Y:S01]  /*3d20*/  IADD3 R4, R3, 0x200, RZ ;  /* 0x0000020003047810 */ /* 0x000fe20007ffe0ff */
[----:B------:R-:W-:Y:S04]  /*3d30*/  LDS.U16 R6, [R0+UR50+0x208] ;  /* 0x0002083200067984 */ /* 0x000fe80008000400 */
[----:B------:R-:W-:Y:S01]  /*3d40*/  @P0 VIADD R7, R4, 0xfffffff0 ;  /* 0xfffffff004070836 */ /* 0x000fe20000000000 */
[----:B------:R-:W-:Y:S04]  /*3d50*/  LDS.U16 R3, [R0+UR50+0x300] ;  /* 0x0003003200037984 */ /* 0x000fe80008000400 */
[----:B------:R-:W2:Y:S04]  /*3d60*/  LDS.U16 R4, [R0+UR50+0x200] ;  /* 0x0002003200047984 */ /* 0x000ea80008000400 */
[----:B------:R-:W-:Y:S04]  /*3d70*/  LDS.U16 R8, [R7+0x100] ;  /* 0x0001000007087984 */ /* 0x000fe80000000400 */
[----:B------:R-:W3:Y:S04]  /*3d80*/  LDS.U16 R9, [R7] ;  /* 0x0000000007097984 */ /* 0x000ee80000000400 */
[----:B------:R-:W-:Y:S04]  /*3d90*/  LDS.U16 R10, [R7+0x108] ;  /* 0x00010800070a7984 */ /* 0x000fe80000000400 */
[----:B------:R-:W4:Y:S01]  /*3da0*/  LDS.U16 R11, [R7+0x8] ;  /* 0x00000800070b7984 */ /* 0x000f220000000400 */
[----:B--2---:R-:W-:-:S02]  /*3db0*/  PRMT R0, R4, 0x5410, R3 ;  /* 0x0000541004007816 */ /* 0x004fc40000000003 */
[----:B------:R-:W-:Y:S02]  /*3dc0*/  PRMT R3, R6, 0x5410, R5 ;  /* 0x0000541006037816 */ /* 0x000fe40000000005 */
[----:B---3--:R-:W-:Y:S02]  /*3dd0*/  PRMT R4, R9, 0x5410, R8 ;  /* 0x0000541009047816 */ /* 0x008fe40000000008 */
[----:B----4-:R-:W-:-:S07]  /*3de0*/  PRMT R5, R11, 0x5410, R10 ;  /* 0x000054100b057816 */ /* 0x010fce000000000a */
.L_x_59:
[----:B------:R-:W-:Y:S05]  /*3df0*/  BSYNC B1 ;  /* 0x0000000000017941 */ /* 0x000fea0003800000 */
.L_x_58:
[----:B------:R-:W-:Y:S01]  /*3e00*/  @!PT LDS RZ, [RZ] ;  /* 0x00000000fffff984 */ /* 0x000fe20000000800 */
[----:B------:R-:W-:Y:S01]  /*3e10*/  @!PT LDS RZ, [RZ] ;  /* 0x00000000fffff984 */ /* 0x000fe20000000800 */
[----:B------:R-:W-:Y:S01]  /*3e20*/  @!PT LDS RZ, [RZ] ;  /* 0x00000000fffff984 */ /* 0x000fe20000000800 */
[----:B------:R-:W-:Y:S01]  /*3e30*/  @!PT LDS RZ, [RZ] ;  /* 0x00000000fffff984 */ /* 0x000fe20000000800 */
[----:B------:R2:W-:Y:S06]  /*3e40*/  MEMBAR.ALL.CTA ;  /* 0x0000000000007992 */ /* 0x0005ec0000008000 */
[----:B--2---:R-:W2:Y:S01]  /*3e50*/  FENCE.VIEW.ASYNC.S ;  /* 0x00000000000073c6 */ /* 0x004ea20000000000 */
[----:B------:R-:W-:Y:S05]  /*3e60*/  @!P1 BRA `(.L_x_60) ;  /* 0x0000000000049947 */ /* 0x000fea0003800000 */
[----:B------:R-:W-:Y:S01]  /*3e70*/  BPT.TRAP 0x1 ;  /* 0x000000040000795c */ /* 0x000fe20000300000 */
.L_x_60:
[----:B------:R-:W3:Y:S01]  /*3e80*/  S2R R7, SR_CgaCtaId ;  /* 0x0000000000077919 */ /* 0x000ee20000008800 */
[----:B------:R-:W-:Y:S02]  /*3e90*/  VIADD R6, R13, 0xe0 ;  /* 0x000000e00d067836 */ /* 0x000fe40000000000 */
[----:B------:R-:W-:-:S05]  /*3ea0*/  VIADD R93, R93, 0x1 ;  /* 0x000000015d5d7836 */ /* 0x000fca0000000000 */
[----:B------:R-:W-:-:S04]  /*3eb0*/  ISETP.NE.AND P0, PT, R93, 0x4, PT ;  /* 0x000000045d00780c */ /* 0x000fc80003f05270 */
[----:B------:R-:W-:Y:S02]  /*3ec0*/  SEL R93, R93, RZ, P0 ;  /* 0x000000ff5d5d7207 */ /* 0x000fe40000000000 */
[----:B---3--:R-:W-:Y:S02]  /*3ed0*/  PRMT R6, R7, 0x654, R6 ;  /* 0x0000065407067816 */ /* 0x008fe40000000006 */
[----:B------:R-:W-:Y:S02]  /*3ee0*/  SEL R7, RZ, 0x1, P0 ;  /* 0x00000001ff077807 */ /* 0x000fe40000000000 */
[----:B--2---:R2:W-:Y:S02]  /*3ef0*/  SYNCS.ARRIVE.TRANS64.RED.A1T0 RZ, [R6+URZ], RZ ;  /* 0x000000ff06ff79a7 */ /* 0x0045e4000810043f */
[----:B------:R-:W-:-:S07]  /*3f00*/  LOP3.LUT R92, R92, R7, RZ, 0x3c, !PT ;  /* 0x000000075c5c7212 */ /* 0x000fce00078e3cff */
.L_x_54:
[----:B------:R-:W-:Y:S05]  /*3f10*/  BSYNC B0 ;  /* 0x0000000000007941 */ /* 0x000fea0003800000 */
.L_x_53:
[-C--:B--2---:R-:W-:Y:S01]  /*3f20*/  F2FP.F16.E4M3.UNPACK_B R6, R0.reuse ;  /* 0x00000000ff06723e */ /* 0x084fe200020006ff */
[C---:B-----5:R-:W-:Y:S01]  /*3f30*/  FMUL R157, R91.reuse, R157 ;  /* 0x0000009d5b9d7220 */ /* 0x060fe20000400000 */
[----:B------:R-:W-:Y:S01]  /*3f40*/  F2FP.F16.E4M3.UNPACK_B R7, R0.H1 ;  /* 0x00000000ff07723e */ /* 0x000fe200030006ff */
[C---:B------:R-:W-:Y:S01]  /*3f50*/  FMUL R154, R91.reuse, R154 ;  /* 0x0000009a5b9a7220 */ /* 0x040fe20000400000 */
[----:B------:R-:W-:Y:S01]  /*3f60*/  SHF.R.U32.HI R8, RZ, 0x4, R18 ;  /* 0x00000004ff087819 */ /* 0x000fe20000011612 */
[----:B------:R-:W-:Y:S02]  /*3f70*/  HADD2.F32 R9, -RZ, R6.H0_H0 ;  /* 0x20000006ff097230 */ /* 0x000fe40000004100 */
[----:B------:R-:W-:Y:S01]  /*3f80*/  FMUL R13, R91, R156 ;  /* 0x0000009c5b0d7220 */ /* 0x000fe20000400000 */
[--C-:B------:R-:W-:Y:S01]  /*3f90*/  HADD2.F32 R11, -RZ, R7.reuse.H0_H0 ;  /* 0x20000007ff0b7230 */ /* 0x100fe20000004100 */
[----:B------:R-:W-:Y:S01]  /*3fa0*/  LOP3.LUT P1, RZ, R8, 0x1, RZ, 0xc0, !PT ;  /* 0x0000000108ff7812 */ /* 0x000fe2000782c0ff */
[----:B------:R-:W-:-:S02]  /*3fb0*/  HADD2.F32 R7, -RZ, R7.H1_H1 ;  /* 0x30000007ff077230 */ /* 0x000fc40000004100 */
[C---:B------:R-:W-:Y:S01]  /*3fc0*/  FFMA R157, R90.reuse, R9, R157 ;  /* 0x000000095a9d7223 */ /* 0x040fe2000000009d */
[----:B------:R-:W-:Y:S02]  /*3fd0*/  HADD2.F32 R9, -RZ, R6.H1_H1 ;  /* 0x30000006ff097230 */ /* 0x000fe40000004100 */
[C---:B------:R-:W-:Y:S01]  /*3fe0*/  FMUL R8, R91.reuse, R155 ;  /* 0x0000009b5b087220 */ /* 0x040fe20000400000 */
[----:B------:R-:W-:Y:S01]  /*3ff0*/  F2FP.F16.E4M3.UNPACK_B R6, R3 ;  /* 0x00000003ff06723e */ /* 0x000fe200020006ff */
[C---:B------:R-:W-:Y:S01]  /*4000*/  FFMA R15, R90.reuse, R7, R154 ;  /* 0x000000075a0f7223 */ /* 0x040fe2000000009a */
[----:B------:R-:W-:Y:S01]  /*4010*/  F2FP.F16.E4M3.UNPACK_B R7, R3.H1 ;  /* 0x00000003ff07723e */ /* 0x000fe200030006ff */
[C---:B------:R-:W-:Y:S01]  /*4020*/  FFMA R10, R90.reuse, R9, R13 ;  /* 0x000000095a0a7223 */ /* 0x040fe2000000000d */
[----:B------:R-:W-:Y:S01]  /*4030*/  FFMA R12, R90, R11, R8 ;  /* 0x0000000b5a0c7223 */ /* 0x000fe20000000008 */
[--C-:B------:R-:W-:Y:S02]  /*4040*/  HADD2.F32 R9, -RZ, R6.reuse.H0_H0 ;  /* 0x20000006ff097230 */ /* 0x100fe40000004100 */
[----:B------:R-:W-:Y:S01]  /*4050*/  FMUL R153, R91, R153 ;  /* 0x000000995b997220 */ /* 0x000fe20000400000 */
[----:B------:R-:W-:-:S02]  /*4060*/  HADD2.F32 R11, -RZ, R6.H1_H1 ;  /* 0x30000006ff0b7230 */ /* 0x000fc40000004100 */
[C---:B------:R-:W-:Y:S01]  /*4070*/  FMUL R152, R91.reuse, R152 ;  /* 0x000000985b987220 */ /* 0x040fe20000400000 */
[--C-:B------:R-:W-:Y:S01]  /*4080*/  HADD2.F32 R13, -RZ, R7.reuse.H0_H0 ;  /* 0x20000007ff0d7230 */ /* 0x100fe20000004100 */
[----:B------:R-:W-:Y:S01]  /*4090*/  F2FP.F16.E4M3.UNPACK_B R6, R4 ;  /* 0x00000004ff06723e */ /* 0x000fe200020006ff */
[C---:B------:R-:W-:Y:S01]  /*40a0*/  FMUL R8, R91.reuse, R151 ;  /* 0x000000975b087220 */ /* 0x040fe20000400000 */
[C---:B------:R-:W-:Y:S01]  /*40b0*/  FFMA R153, R90.reuse, R9, R153 ;  /* 0x000000095a997223 */ /* 0x040fe20000000099 */
[C---:B------:R-:W-:Y:S01]  /*40c0*/  FFMA R152, R90.reuse, R11, R152 ;  /* 0x0000000b5a987223 */ /* 0x040fe20000000098 */
[----:B------:R-:W-:Y:S02]  /*40d0*/  HADD2.F32 R7, -RZ, R7.H1_H1 ;  /* 0x30000007ff077230 */ /* 0x000fe40000004100 */
[----:B------:R-:W-:Y:S01]  /*40e0*/  FFMA R14, R90, R13, R8 ;  /* 0x0000000d5a0e7223 */ /* 0x000fe20000000008 */
[--C-:B------:R-:W-:Y:S02]  /*40f0*/  HADD2.F32 R9, -RZ, R6.reuse.H0_H0 ;  /* 0x20000006ff097230 */ /* 0x100fe40000004100 */
[----:B------:R-:W-:Y:S01]  /*4100*/  FMUL R13, R91, R150 ;  /* 0x000000965b0d7220 */ /* 0x000fe20000400000 */
[----:B------:R-:W-:-:S02]  /*4110*/  HADD2.F32 R11, -RZ, R6.H1_H1 ;  /* 0x30000006ff0b7230 */ /* 0x000fc40000004100 */
[C---:B------:R-:W-:Y:S01]  /*4120*/  FMUL R20, R91.reuse, R149 ;  /* 0x000000955b147220 */ /* 0x040fe20000400000 */
[----:B------:R-:W-:Y:S01]  /*4130*/  F2FP.F16.E4M3.UNPACK_B R6, R4.H1 ;  /* 0x00000004ff06723e */ /* 0x000fe200030006ff */
[C---:B------:R-:W-:Y:S01]  /*4140*/  FFMA R21, R90.reuse, R7, R13 ;  /* 0x000000075a157223 */ /* 0x040fe2000000000d */
[C---:B------:R-:W-:Y:S01]  /*4150*/  FMUL R148, R91.reuse, R148 ;  /* 0x000000945b947220 */ /* 0x040fe20000400000 */
[C---:B------:R-:W-:Y:S01]  /*4160*/  FFMA R20, R90.reuse, R9, R20 ;  /* 0x000000095a147223 */ /* 0x040fe20000000014 */
[----:B------:R-:W-:Y:S01]  /*4170*/  F2FP.F16.E4M3.UNPACK_B R8, R5 ;  /* 0x00000005ff08723e */ /* 0x000fe200020006ff */
[--C-:B------:R-:W-:Y:S02]  /*4180*/  HADD2.F32 R7, -RZ, R6.reuse.H0_H0 ;  /* 0x20000006ff077230 */ /* 0x100fe40000004100 */
[C---:B------:R-:W-:Y:S01]  /*4190*/  FMUL R147, R91.reuse, R147 ;  /* 0x000000935b937220 */ /* 0x040fe20000400000 */
[----:B------:R-:W-:Y:S02]  /*41a0*/  HADD2.F32 R9, -RZ, R6.H1_H1 ;  /* 0x30000006ff097230 */ /* 0x000fe40000004100 */
[----:B------:R-:W-:Y:S01]  /*41b0*/  FMUL R144, R91, R144 ;  /* 0x000000905b907220 */ /* 0x000fe20000400000 */
[----:B------:R-:W-:Y:S01]  /*41c0*/  F2FP.F16.E4M3.UNPACK_B R6, R5.H1 ;  /* 0x00000005ff06723e */ /* 0x000fe200030006ff */
[----:B------:R-:W-:Y:S01]  /*41d0*/  FFMA R25, R90, R11, R148 ;  /* 0x0000000b5a197223 */ /* 0x000fe20000000094 */
[----:B------:R-:W-:-:S02]  /*41e0*/  HADD2.F32 R11, -RZ, R8.H0_H0 ;  /* 0x20000008ff0b7230 */ /* 0x000fc40000004100 */
[C---:B------:R-:W-:Y:S01]  /*41f0*/  FFMA R147, R90.reuse, R7, R147 ;  /* 0x000000075a937223 */ /* 0x040fe20000000093 */
[----:B------:R-:W-:Y:S02]  /*4200*/  HADD2.F32 R13, -RZ, R8.H1_H1 ;  /* 0x30000008ff0d7230 */ /* 0x000fe40000004100 */
[----:B------:R-:W-:Y:S01]  /*4210*/  FFMA R144, R90, R9, R144 ;  /* 0x000000095a907223 */ /* 0x000fe20000000090 */
[C---:B------:R-:W-:Y:S01]  /*4220*/  FMUL R8, R91.reuse, R143 ;  /* 0x0000008f5b087220 */ /* 0x040fe20000400000 */
[--C-:B------:R-:W-:Y:S02]  /*4230*/  HADD2.F32 R7, -RZ, R6.reuse.H0_H0 ;  /* 0x20000006ff077230 */ /* 0x100fe40000004100 */
[----:B------:R-:W-:Y:S01]  /*4240*/  FMUL R142, R91, R142 ;  /* 0x0000008e5b8e7220 */ /* 0x000fe20000400000 */
[----:B------:R-:W-:Y:S01]  /*4250*/  HADD2.F32 R9, -RZ, R6.H1_H1 ;  /* 0x30000006ff097230 */ /* 0x000fe20000004100 */
[----:B------:R-:W-:Y:S01]  /*4260*/  LOP3.LUT R6, R18, 0xff, RZ, 0xc0, !PT ;  /* 0x000000ff12067812 */ /* 0x000fe200078ec0ff */
[----:B------:R-:W-:Y:S01]  /*4270*/  FFMA R8, R90, R11, R8 ;  /* 0x0000000b5a087223 */ /* 0x000fe20000000008 */
[----:B------:R-:W-:-:S02]  /*4280*/  IMAD.SHL.U32 R11, R18, 0x10, RZ ;  /* 0x00000010120b7824 */ /* 0x000fc400078e00ff */
[----:B------:R-:W-:Y:S01]  /*4290*/  FMUL R146, R91, R146 ;  /* 0x000000925b927220 */ /* 0x000fe20000400000 */
[----:B------:R-:W-:Y:S01]  /*42a0*/  IADD3 R6, R6, 0x1f, RZ ;  /* 0x0000001f06067810 */ /* 0x000fe20007ffe0ff */
[----:B------:R-:W-:Y:S02]  /*42b0*/  IMAD.SHL.U32 R24, R18, 0x2, RZ ;  /* 0x0000000212187824 */ /* 0x000fe400078e00ff */
[----:B------:R-:W-:Y:S01]  /*42c0*/  FFMA R142, R90, R9, R142 ;  /* 0x000000095a8e7223 */ /* 0x000fe2000000008e */
[----:B------:R-:W-:Y:S01]  /*42d0*/  LOP3.LUT R11, R11, 0xe00, RZ, 0xc0, !PT ;  /* 0x00000e000b0b7812 */ /* 0x000fe200078ec0ff */
[----:B------:R-:W-:Y:S01]  /*42e0*/  FMUL R145, R91, R145 ;  /* 0x000000915b917220 */ /* 0x000fe20000400000 */
[----:B------:R-:W-:Y:S01]  /*42f0*/  ISETP.GT.U32.AND P0, PT, R6, 0x3e, PT ;  /* 0x0000003e0600780c */ /* 0x000fe20003f04070 */
[----:B------:R-:W-:Y:S01]  /*4300*/  IMAD.SHL.U32 R6, R18, 0x8, RZ ;  /* 0x0000000812067824 */ /* 0x000fe200078e00ff */
[----:B------:R-:W-:Y:S01]  /*4310*/  LOP3.LUT R11, R11, 0x6, R24, 0xf8, !PT ;  /* 0x000000060b0b7812 */ /* 0x000fe200078ef818 */
[C---:B------:R-:W-:Y:S01]  /*4320*/  FFMA R13, R90.reuse, R13, R146 ;  /* 0x0000000d5a0d7223 */ /* 0x040fe20000000092 */
[----:B------:R-:W-:Y:S01]  /*4330*/  FFMA R7, R90, R7, R145 ;  /* 0x000000075a077223 */ /* 0x000fe20000000091 */
[----:B------:R-:W-:-:S02]  /*4340*/  F2FP.SATFINITE.RELU.E4M3.F32.PACK_AB_MERGE_C R157, R10, R157, RZ ;  /* 0x0000009d0a9d723e */ /* 0x000fc400048078ff */
[----:B------:R-:W-:Y:S02]  /*4350*/  LOP3.LUT R9, R6, 0x80, RZ, 0xc0, !PT ;  /* 0x0000008006097812 */ /* 0x000fe400078ec0ff */
[----:B------:R-:W-:Y:S02]  /*4360*/  LOP3.LUT R6, R11, 0x60, R6, 0xf8, !PT ;  /* 0x000000600b067812 */ /* 0x000fe400078ef806 */
[----:B------:R-:W-:Y:S01]  /*4370*/  LOP3.LUT R11, R9, 0x10, R18, 0xf8, !PT ;  /* 0x00000010090b7812 */ /* 0x000fe200078ef812 */
[----:B------:R-:W-:Y:S01]  /*4380*/  IMAD.MOV.U32 R9, RZ, RZ, 0x10 ;  /* 0x00000010ff097424 */ /* 0x000fe200078e00ff */
[----:B------:R-:W-:Y:S02]  /*4390*/  F2FP.SATFINITE.RELU.E4M3.F32.PACK_AB_MERGE_C R10, R13, R8, RZ ;  /* 0x000000080d0a723e */ /* 0x000fe400048078ff */
[----:B------:R-:W-:Y:S02]  /*43a0*/  F2FP.SATFINITE.RELU.E4M3.F32.PACK_AB_MERGE_C R15, R15, R12, RZ ;  /* 0x0000000c0f0f723e */ /* 0x000fe400048078ff */
[----:B------:R-:W-:-:S02]  /*43b0*/  F2FP.SATFINITE.RELU.E4M3.F32.PACK_AB_MERGE_C R153, R152, R153, RZ ;  /* 0x000000999899723e */ /* 0x000fc400048078ff */
[----:B------:R-:W-:Y:S02]  /*43c0*/  F2FP.SATFINITE.RELU.E4M3.F32.PACK_AB_MERGE_C R21, R21, R14, RZ ;  /* 0x0000000e1515723e */ /* 0x000fe400048078ff */
[----:B------:R-:W-:Y:S02]  /*43d0*/  F2FP.SATFINITE.RELU.E4M3.F32.PACK_AB_MERGE_C R20, R25, R20, RZ ;  /* 0x000000141914723e */ /* 0x000fe400048078ff */
[----:B------:R-:W-:Y:S02]  /*43e0*/  F2FP.SATFINITE.RELU.E4M3.F32.PACK_AB_MERGE_C R144, R144, R147, RZ ;  /* 0x000000939090723e */ /* 0x000fe400048078ff */
[----:B------:R-:W-:Y:S02]  /*43f0*/  F2FP.SATFINITE.RELU.E4M3.F32.PACK_AB_MERGE_C R142, R142, R7, RZ ;  /* 0x000000078e8e723e */ /* 0x000fe400048078ff */
[----:B------:R-:W-:Y:S02]  /*4400*/  LOP3.LUT R6, R6, R11, RZ, 0xfc, !PT ;  /* 0x0000000b06067212 */ /* 0x000fe400078efcff */
[----:B------:R-:W-:Y:S01]  /*4410*/  SEL R8, R9, 0xfffffff0, !P1 ;  /* 0xfffffff009087807 */ /* 0x000fe20004800000 */
[----:B------:R-:W-:Y:S06]  /*4420*/  @P0 BRA `(.L_x_61) ;  /* 0x0000000000040947 */ /* 0x000fec0003800000 */
[----:B------:R-:W-:-:S04]  /*4430*/  DEPBAR.LE SB0, 0x1 ;  /* 0x000080400000791a */ /* 0x000fc80000000000 */
.L_x_61:
[----:B------:R-:W-:Y:S05]  /*4440*/  WARPSYNC.ALL ;  /* 0x0000000000007948 */ /* 0x000fea0003800000 */
[----:B------:R-:W-:Y:S01]  /*4450*/  BAR.SYNC.DEFER_BLOCKING 0x1, 0x100 ;  /* 0x0044000000007b1d */ /* 0x000fe20000010000 */
[----:B------:R-:W-:-:S04]  /*4460*/  VIADD R7, R6, UR50 ;  /* 0x0000003206077c36 */ /* 0x000fc80008000000 */
[----:B------:R-:W-:Y:S01]  /*4470*/  IMAD.IADD R7, R7, 0x1, R8 ;  /* 0x0000000107077824 */ /* 0x000fe200078e0208 */
[----:B------:R-:W-:Y:S01]  /*4480*/  BSSY B0, `(.L_x_62) ;  /* 0x0000016000007945 */ /* 0x000fe20003800000 */
[----:B------:R2:W-:Y:S04]  /*4490*/  STS.U16 [R6+UR50+0x4200], R157 ;  /* 0x0042009d06007988 */ /* 0x0005e80008000432 */
[----:B------:R2:W-:Y:S04]  /*44a0*/  STS.U16 [R6+UR50+0x4300], R15 ;  /* 0x0043000f06007988 */ /* 0x0005e80008000432 */
[----:B------:R2:W-:Y:S04]  /*44b0*/  STS.U16 [R6+UR50+0x4208], R153 ;  /* 0x0042089906007988 */ /* 0x0005e80008000432 */
[----:B------:R2:W-:Y:S04]  /*44c0*/  STS.U16 [R6+UR50+0x4308], R21 ;  /* 0x0043081506007988 */ /* 0x0005e80008000432 */
[----:B------:R2:W-:Y:S04]  /*44d0*/  STS.U16 [R7+0x4200], R20 ;  /* 0x0042001407007388 */ /* 0x0005e80000000400 */
[----:B------:R2:W-:Y:S04]  /*44e0*/  STS.U16 [R7+0x4300], R144 ;  /* 0x0043009007007388 */ /* 0x0005e80000000400 */
[----:B------:R2:W-:Y:S04]  /*44f0*/  STS.U16 [R7+0x4208], R10 ;  /* 0x0042080a07007388 */ /* 0x0005e80000000400 */
[----:B------:R2:W-:Y:S01]  /*4500*/  STS.U16 [R7+0x4308], R142 ;  /* 0x0043088e07007388 */ /* 0x0005e20000000400 */
[----:B------:R-:W-:Y:S01]  /*4510*/  @!PT LDS RZ, [RZ] ;  /* 0x00000000fffff984 */ /* 0x000fe20000000800 */
[----:B------:R-:W-:Y:S01]  /*4520*/  @!PT LDS RZ, [RZ] ;  /* 0x00000000fffff984 */ /* 0x000fe20000000800 */
[----:B------:R-:W-:Y:S01]  /*4530*/  @!PT LDS RZ, [RZ] ;  /* 0x00000000fffff984 */ /* 0x000fe20000000800 */
[----:B------:R-:W-:Y:S01]  /*4540*/  @!PT LDS RZ, [RZ] ;  /* 0x00000000fffff984 */ /* 0x000fe20000000800 */
[----:B------:R3:W-:Y:S06]  /*4550*/  MEMBAR.ALL.CTA ;  /* 0x0000000000007992 */ /* 0x0007ec0000008000 */
[----:B---3--:R-:W3:Y:S02]  /*4560*/  FENCE.VIEW.ASYNC.S ;  /* 0x00000000000073c6 */ /* 0x008ee40000000000 */
[----:B---3--:R-:W-:Y:S06]  /*4570*/  BAR.SYNC.DEFER_BLOCKING 0x1, 0x100 ;  /* 0x0044000000007b1d */ /* 0x008fec0000010000 */
[----:B--2---:R-:W-:Y:S05]  /*4580*/  @P0 BRA `(.L_x_63) ;  /* 0x0000000000140947 */ /* 0x004fea0003800000 */
[----:B------:R-:W-:Y:S02]  /*4590*/  UIADD3 UR4, UP0, UR42, 0x4f0, URZ ;  /* 0x000004f02a047890 */ /* 0x000fe4000ff1e03f */
[----:B------:R-:W-:Y:S02]  /*45a0*/  UIADD3 UR44, UR50, 0x4200, URZ ;  /* 0x00004200322c7890 */ /* 0x000fe4000fffe03f */
[----:B------:R-:W-:-:S09]  /*45b0*/  UIADD3.X UR5, URZ, UR43, URZ, UP0, !UPT ;  /* 0x0000002b3f057290 */ /* 0x000fd200087fe43f */
[----:B------:R2:W-:Y:S02]  /*45c0*/  UTMASTG.3D [UR44], [UR4] ;  /* 0x0000002c040073b5 */ /* 0x0005e40008010000 */
[----:B--2---:R0:W-:Y:S02]  /*45d0*/  UTMACMDFLUSH ;  /* 0x00000000000079b7 */ /* 0x0041e40000000000 */
.L_x_63:
[----:B------:R-:W-:Y:S05]  /*45e0*/  BSYNC B0 ;  /* 0x0000000000007941 */ /* 0x000fea0003800000 */
.L_x_62:
[----:B------:R-:W-:Y:S04]  /*45f0*/  BSSY B0, `(.L_x_64) ;  /* 0x000002e000007945 */ /* 0x000fe80003800000 */
[----:B------:R-:W-:Y:S05]  /*4600*/  @P3 BRA `(.L_x_65) ;  /* 0x0000000000b03947 */ /* 0x000fea0003800000 */
[----:B------:R-:W-:-:S13]  /*4610*/  ISETP.NE.AND P4, PT, R89, 0x3, PT ;  /* 0x000000035900780c */ /* 0x000fda0003f85270 */
[----:B------:R-:W-:Y:S05]  /*4620*/  @!P4 BRA `(.L_x_66) ;  /* 0x000000000004c947 */ /* 0x000fea0003800000 */
[----:B------:R-:W-:Y:S01]  /*4630*/  BPT.TRAP 0x1 ;  /* 0x000000040000795c */ /* 0x000fe20000300000 */
.L_x_66:
[----:B------:R-:W-:Y:S01]  /*4640*/  LEA R14, R93, UR50, 0x3 ;  /* 0x000000325d0e7c11 */ /* 0x000fe2000f8e18ff */
[----:B------:R-:W-:Y:S01]  /*4650*/  BSSY B1, `(.L_x_67) ;  /* 0x0000004000017945 */ /* 0x000fe20003800000 */
[----:B------:R-:W-:-:S04]  /*4660*/  SHF.L.U32 R9, R92, 0x1f, RZ ;  /* 0x0000001f5c097819 */ /* 0x000fc800000006ff */
[----:B------:R-:W2:Y:S02]  /*4670*/  SYNCS.PHASECHK.TRANS64.TRYWAIT P1, [R14+URZ+0xc0], R9 ;  /* 0x0000c0090e0075a7 */ /* 0x000ea4000802017f */
[----:B--2---:R-:W-:Y:S05]  /*4680*/  @!P1 BRA `(.L_x_68) ;  /* 0x0000004c00809947 */ /* 0x004fea0003800000 */
.L_x_181:
[----:B------:R-:W-:Y:S05]  /*4690*/  BSYNC B1 ;  /* 0x0000000000017941 */ /* 0x000fea0003800000 */
.L_x_67:
[----:B------:R-:W-:Y:S04]  /*46a0*/  BSSY B1, `(.L_x_69) ;  /* 0x0000011000017945 */ /* 0x000fe80003800000 */
[----:B------:R-:W-:Y:S05]  /*46b0*/  @P2 BRA `(.L_x_70) ;  /* 0x00000000003c2947 */ /* 0x000fea0003800000 */
[----:B------:R-:W-:-:S04]  /*46c0*/  IMAD R15, R93, 0x1000, R6 ;  /* 0x000010005d0f7824 */ /* 0x000fc800078e0206 */
[----:B------:R-:W-:Y:S01]  /*46d0*/  VIADD R13, R15, UR50 ;  /* 0x000000320f0d7c36 */ /* 0x000fe20008000000 */
[----:B------:R-:W-:Y:S04]  /*46e0*/  LDS.U16 R0, [R15+UR50+0x300] ;  /* 0x000300320f007984 */ /* 0x000fe80008000400 */
[----:B------:R-:W-:Y:S01]  /*46f0*/  IADD3 R13, R13, R8, RZ ;  /* 0x000000080d0d7210 */ /* 0x000fe20007ffe0ff */
[----:B------:R-:W3:Y:S04]  /*4700*/  LDS.U16 R3, [R15+UR50+0x200] ;  /* 0x000200320f037984 */ /* 0x000ee80008000400 */
[----:B------:R-:W-:Y:S04]  /*4710*/  LDS.U16 R4, [R15+UR50+0x308] ;  /* 0x000308320f047984 */ /* 0x000fe80008000400 */
[----:B------:R-:W4:Y:S04]  /*4720*/  LDS.U16 R5, [R15+UR50+0x208] ;  /* 0x000208320f057984 */ /* 0x000f280008000400 */
[----:B--2---:R-:W-:Y:S04]  /*4730*/  LDS.U16 R9, [R13+0x300] ;  /* 0x000300000d097984 */ /* 0x004fe80000000400 */
[----:B------:R-:W2:Y:S04]  /*4740*/  LDS.U16 R10, [R13+0x200] ;  /* 0x000200000d0a7984 */ /* 0x000ea80000000400 */
[----:B------:R-:W-:Y:S04]  /*4750*/  LDS.U16 R11, [R13+0x308] ;  /* 0x000308000d0b7984 */ /* 0x000fe80000000400 */
[----:B------:R-:W5:Y:S01]  /*4760*/  LDS.U16 R12, [R13+0x208] ;  /* 0x000208000d0c7984 */ /* 0x000f620000000400 */
[----:B---3--:R-:W-:-:S02]  /*4770*/  PRMT R0, R3, 0x5410, R0 ;  /* 0x0000541003007816 */ /* 0x008fc40000000000 */
[----:B----4-:R-:W-:Y:S02]  /*4780*/  PRMT R3, R5, 0x5410, R4 ;  /* 0x0000541005037816 */ /* 0x010fe40000000004 */
[----:B--2---:R-:W-:Y:S02]  /*4790*/  PRMT R4, R10, 0x5410, R9 ;  /* 0x000054100a047816 */ /* 0x004fe40000000009 */
[----:B-----5:R-:W-:-:S07]  /*47a0*/  PRMT R5, R12, 0x5410, R11 ;  /* 0x000054100c057816 */ /* 0x020fce000000000b */
.L_x_70:
[----:B------:R-:W-:Y:S05]  /*47b0*/  BSYNC B1 ;  /* 0x0000000000017941 */ /* 0x000fea0003800000 */
.L_x_69:
[----:B------:R-:W-:Y:S01]  /*47c0*/  @!PT LDS RZ, [RZ] ;  /* 0x00000000fffff984 */ /* 0x000fe20000000800 */
[----:B------:R-:W-:Y:S01]  /*47d0*/  @!PT LDS RZ, [RZ] ;  /* 0x00000000fffff984 */ /* 0x000fe20000000800 */
[----:B------:R-:W-:Y:S01]  /*47e0*/  @!PT LDS RZ, [RZ] ;  /* 0x00000000fffff984 */ /* 0x000fe20000000800 */
[----:B------:R-:W-:Y:S01]  /*47f0*/  @!PT LDS RZ, [RZ] ;  /* 0x00000000fffff984 */ /* 0x000fe20000000800 */
[----:B------:R3:W-:Y:S06]  /*4800*/  MEMBAR.ALL.CTA ;  /* 0x0000000000007992 */ /* 0x0007ec0000008000 */
[----:B---3--:R-:W3:Y:S01]  /*4810*/  FENCE.VIEW.ASYNC.S ;  /* 0x00000000000073c6 */ /* 0x008ee20000000000 */
[----:B------:R-:W-:Y:S05]  /*4820*/  @!P4 BRA `(.L_x_71) ;  /* 0x000000000004c947 */ /* 0x000fea0003800000 */
[----:B------:R-:W-:Y:S01]  /*4830*/  BPT.TRAP 0x1 ;  /* 0x000000040000795c */ /* 0x000fe20000300000 */
.L_x_71:
[----:B------:R-:W4:Y:S01]  /*4840*/  S2R R10, SR_CgaCtaId ;  /* 0x00000000000a7919 */ /* 0x000f220000008800 */
[----:B--2---:R-:W-:Y:S02]  /*4850*/  VIADD R9, R14, 0xe0 ;  /* 0x000000e00e097836 */ /* 0x004fe40000000000 */
[----:B------:R-:W-:-:S05]  /*4860*/  VIADD R93, R93, 0x1 ;  /* 0x000000015d5d7836 */ /* 0x000fca0000000000 */
[----:B------:R-:W-:-:S04]  /*4870*/  ISETP.NE.AND P1, PT, R93, 0x4, PT ;  /* 0x000000045d00780c */ /* 0x000fc80003f25270 */
[----:B------:R-:W-:Y:S02]  /*4880*/  SEL R93, R93, RZ, P1 ;  /* 0x000000ff5d5d7207 */ /* 0x000fe40000800000 */
[----:B----4-:R-:W-:-:S04]  /*4890*/  PRMT R9, R10, 0x654, R9 ;  /* 0x000006540a097816 */ /* 0x010fc80000000009 */
[----:B---3--:R2:W-:Y:S02]  /*48a0*/  SYNCS.ARRIVE.TRANS64.RED.A1T0 RZ, [R9+URZ], RZ ;  /* 0x000000ff09ff79a7 */ /* 0x0085e4000810043f */
[----:B--2---:R-:W-:-:S04]  /*48b0*/  SEL R9, RZ, 0x1, P1 ;  /* 0x00000001ff097807 */ /* 0x004fc80000800000 */
[----:B------:R-:W-:-:S07]  /*48c0*/  LOP3.LUT R92, R92, R9, RZ, 0x3c, !PT ;  /* 0x000000095c5c7212 */ /* 0x000fce00078e3cff */
.L_x_65:
[----:B------:R-:W-:Y:S05]  /*48d0*/  BSYNC B0 ;  /* 0x0000000000007941 */ /* 0x000fea0003800000 */
.L_x_64:
[-C--:B------:R-:W-:Y:S01]  /*48e0*/  F2FP.F16.E4M3.UNPACK_B R9, R0.reuse ;  /* 0x00000000ff09723e */ /* 0x080fe200020006ff */
[C---:B------:R-:W-:Y:S01]  /*48f0*/  FMUL R141, R91.reuse, R141 ;  /* 0x0000008d5b8d7220 */ /* 0x040fe20000400000 */
[----:B------:R-:W-:Y:S01]  /*4900*/  F2FP.F16.E4M3.UNPACK_B R11, R0.H1 ;  /* 0x00000000ff0b723e */ /* 0x000fe200030006ff */
[C---:B------:R-:W-:Y:S01]  /*4910*/  FMUL R139, R91.reuse, R139 ;  /* 0x0000008b5b8b7220 */ /* 0x040fe20000400000 */
[----:B------:R-:W-:Y:S01]  /*4920*/  F2FP.F16.E4M3.UNPACK_B R13, R3 ;  /* 0x00000003ff0d723e */ /* 0x000fe200020006ff */
[----:B------:R-:W-:Y:S02]  /*4930*/  HADD2.F32 R10, -RZ, R9.H0_H0 ;  /* 0x20000009ff0a7230 */ /* 0x000fe40000004100 */
[----:B------:R-:W-:Y:S01]  /*4940*/  FMUL R137, R91, R137 ;  /* 0x000000895b897220 */ /* 0x000fe20000400000 */
[----:B------:R-:W-:Y:S01]  /*4950*/  HADD2.F32 R14, -RZ, R11.H0_H0 ;  /* 0x2000000bff0e7230 */ /* 0x000fe20000004100 */
[----:B------:R-:W-:Y:S01]  /*4960*/  F2FP.F16.E4M3.UNPACK_B R15, R4 ;  /* 0x00000004ff0f723e */ /* 0x000fe200020006ff */
[----:B------:R-:W-:-:S02]  /*4970*/  HADD2.F32 R12, -RZ, R9.H1_H1 ;  /* 0x30000009ff0c7230 */ /* 0x000fc40000004100 */
[C---:B------:R-:W-:Y:S01]  /*4980*/  FMUL R9, R91.reuse, R140 ;  /* 0x0000008c5b097220 */ /* 0x040fe20000400000 */
[C---:B------:R-:W-:Y:S01]  /*4990*/  FFMA R141, R90.reuse, R10, R141 ;  /* 0x0000000a5a8d7223 */ /* 0x040fe2000000008d */
[C---:B------:R-:W-:Y:S01]  /*49a0*/  FFMA R139, R90.reuse, R14, R139 ;  /* 0x0000000e5a8b7223 */ /* 0x040fe2000000008b */
[----:B------:R-:W-:Y:S02]  /*49b0*/  HADD2.F32 R14, -RZ, R13.H0_H0 ;  /* 0x2000000dff0e7230 */ /* 0x000fe40000004100 */
[C---:B------:R-:W-:Y:S01]  /*49c0*/  FFMA R10, R90.reuse, R12, R9 ;  /* 0x0000000c5a0a7223 */ /* 0x040fe20000000009 */
[----:B------:R-:W-:Y:S02]  /*49d0*/  HADD2.F32 R12, -RZ, R11.H1_H1 ;  /* 0x3000000bff0c7230 */ /* 0x000fe40000004100 */
[C---:B------:R-:W-:Y:S01]  /*49e0*/  FMUL R11, R91.reuse, R136 ;  /* 0x000000885b0b7220 */ /* 0x040fe20000400000 */
[----:B------:R-:W-:Y:S01]  /*49f0*/  HADD2.F32 R20, -RZ, R13.H1_H1 ;  /* 0x3000000dff147230 */ /* 0x000fe20000004100 */
[----:B------:R-:W-:Y:S01]  /*4a00*/  F2FP.F16.E4M3.UNPACK_B R13, R3.H1 ;  /* 0x00000003ff0d723e */ /* 0x000fe200030006ff */
[----:B------:R-:W-:Y:S01]  /*4a10*/  FMUL R9, R91, R138 ;  /* 0x0000008a5b097220 */ /* 0x000fe20000400000 */
[----:B------:R-:W-:Y:S01]  /*4a20*/  FFMA R137, R90, R14, R137 ;  /* 0x0000000e5a897223 */ /* 0x000fe20000000089 */
[----:B------:R-:W-:-:S02]  /*4a30*/  HADD2.F32 R24, -RZ, R15.H0_H0 ;  /* 0x2000000fff187230 */ /* 0x000fc40000004100 */
[C---:B------:R-:W-:Y:S01]  /*4a40*/  FFMA R14, R90.reuse, R20, R11 ;  /* 0x000000145a0e7223 */ /* 0x040fe2000000000b */
[C---:B------:R-:W-:Y:S01]  /*4a50*/  FFMA R12, R90.reuse, R12, R9 ;  /* 0x0000000c5a0c7223 */ /* 0x040fe20000000009 */
[--C-:B------:R-:W-:Y:S02]  /*4a60*/  HADD2.F32 R20, -RZ, R13.reuse.H1_H1 ;  /* 0x3000000dff147230 */ /* 0x100fe40000004100 */
[C---:B------:R-:W-:Y:S01]  /*4a70*/  FMUL R9, R91.reuse, R134 ;  /* 0x000000865b097220 */ /* 0x040fe20000400000 */
[----:B------:R-:W-:Y:S02]  /*4a80*/  HADD2.F32 R11, -RZ, R13.H0_H0 ;  /* 0x2000000dff0b7230 */ /* 0x000fe40000004100 */
[----:B------:R-:W-:Y:S01]  /*4a90*/  FMUL R133, R91, R133 ;  /* 0x000000855b857220 */ /* 0x000fe20000400000 */
[----:B------:R-:W-:Y:S01]  /*4aa0*/  F2FP.F16.E4M3.UNPACK_B R13, R4.H1 ;  /* 0x00000004ff0d723e */ /* 0x000fe200030006ff */
[----:B------:R-:W-:Y:S01]  /*4ab0*/  FFMA R20, R90, R20, R9 ;  /* 0x000000145a147223 */ /* 0x000fe20000000009 */
[----:B------:R-:W-:-:S02]  /*4ac0*/  HADD2.F32 R15, -RZ, R15.H1_H1 ;  /* 0x3000000fff0f7230 */ /* 0x000fc40000004100 */
[C---:B------:R-:W-:Y:S01]  /*4ad0*/  FMUL R9, R91.reuse, R132 ;  /* 0x000000845b097220 */ /* 0x040fe20000400000 */
[C---:B------:R-:W-:Y:S01]  /*4ae0*/  FMUL R135, R91.reuse, R135 ;  /* 0x000000875b877220 */ /* 0x040fe20000400000 */
[C---:B------:R-:W-:Y:S01]  /*4af0*/  FFMA R133, R90.reuse, R24, R133 ;  /* 0x000000185a857223 */ /* 0x040fe20000000085 */
[--C-:B------:R-:W-:Y:S02]  /*4b00*/  HADD2.F32 R26, -RZ, R13.reuse.H0_H0 ;  /* 0x2000000dff1a7230 */ /* 0x100fe40000004100 */
[C---:B------:R-:W-:Y:S01]  /*4b10*/  FFMA R24, R90.reuse, R15, R9 ;  /* 0x0000000f5a187223 */ /* 0x040fe20000000009 */
[C---:B------:R-:W-:Y:S01]  /*4b20*/  FFMA R135, R90.reuse, R11, R135 ;  /* 0x0000000b5a877223 */ /* 0x040fe20000000087 */
[----:B------:R-:W-:Y:S02]  /*4b30*/  HADD2.F32 R28, -RZ, R13.H1_H1 ;  /* 0x3000000dff1c7230 */ /* 0x000fe40000004100 */
[C---:B------:R-:W-:Y:S01]  /*4b40*/  FMUL R131, R91.reuse, R131 ;  /* 0x000000835b837220 */ /* 0x040fe20000400000 */
[-C--:B------:R-:W-:Y:S01]  /*4b50*/  F2FP.F16.E4M3.UNPACK_B R9, R5.reuse.H1 ;  /* 0x00000005ff09723e */ /* 0x080fe200030006ff */
[C---:B------:R-:W-:Y:S01]  /*4b60*/  FMUL R11, R91.reuse, R130 ;  /* 0x000000825b0b7220 */ /* 0x040fe20000400000 */
[----:B------:R-:W-:Y:S01]  /*4b70*/  F2FP.F16.E4M3.UNPACK_B R13, R5 ;  /* 0x00000005ff0d723e */ /* 0x000fe200020006ff */
[C---:B------:R-:W-:Y:S01]  /*4b80*/  FFMA R131, R90.reuse, R26, R131 ;  /* 0x0000001a5a837223 */ /* 0x040fe20000000083 */
[----:B------:R-:W-:Y:S01]  /*4b90*/  FMUL R127, R91, R127 ;  /* 0x0000007f5b7f7220 */ /* 0x000fe20000400000 */
[----:B------:R-:W-:Y:S01]  /*4ba0*/  FFMA R26, R90, R28, R11 ;  /* 0x0000001c5a1a7223 */ /* 0x000fe2000000000b */
[----:B------:R-:W-:-:S02]  /*4bb0*/  HADD2.F32 R30, -RZ, R9.H0_H0 ;  /* 0x20000009ff1e7230 */ /* 0x000fc40000004100 */
[C---:B------:R-:W-:Y:S01]  /*4bc0*/  FMUL R129, R91.reuse, R129 ;  /* 0x000000815b817220 */ /* 0x040fe20000400000 */
[--C-:B------:R-:W-:Y:S02]  /*4bd0*/  HADD2.F32 R15, -RZ, R13.reuse.H0_H0 ;  /* 0x2000000dff0f7230 */ /* 0x100fe40000004100 */
[C---:B------:R-:W-:Y:S01]  /*4be0*/  FMUL R11, R91.reuse, R126 ;  /* 0x0000007e5b0b7220 */ /* 0x040fe20000400000 */
[----:B------:R-:W-:Y:S02]  /*4bf0*/  HADD2.F32 R28, -RZ, R13.H1_H1 ;  /* 0x3000000dff1c7230 */ /* 0x000fe40000004100 */
[C---:B------:R-:W-:Y:S01]  /*4c00*/  FFMA R127, R90.reuse, R30, R127 ;  /* 0x0000001e5a7f7223 */ /* 0x040fe2000000007f */
[----:B------:R-:W-:Y:S02]  /*4c10*/  HADD2.F32 R32, -RZ, R9.H1_H1 ;  /* 0x30000009ff207230 */ /* 0x000fe40000004100 */
[----:B------:R-:W-:Y:S01]  /*4c20*/  FMUL R9, R91, R128 ;  /* 0x000000805b097220 */ /* 0x000fe20000400000 */
[----:B------:R-:W-:Y:S01]  /*4c30*/  FFMA R129, R90, R15, R129 ;  /* 0x0000000f5a817223 */ /* 0x000fe20000000081 */
[----:B------:R-:W-:-:S02]  /*4c40*/  F2FP.SATFINITE.RELU.E4M3.F32.PACK_AB_MERGE_C R141, R10, R141, RZ ;  /* 0x0000008d0a8d723e */ /* 0x000fc400048078ff */
[C---:B------:R-:W-:Y:S01]  /*4c50*/  FFMA R28, R90.reuse, R28, R9 ;  /* 0x0000001c5a1c7223 */ /* 0x040fe20000000009 */
[----:B------:R-:W-:Y:S01]  /*4c60*/  FFMA R30, R90, R32, R11 ;  /* 0x000000205a1e7223 */ /* 0x000fe2000000000b */
[----:B------:R-:W-:Y:S02]  /*4c70*/  F2FP.SATFINITE.RELU.E4M3.F32.PACK_AB_MERGE_C R139, R12, R139, RZ ;  /* 0x0000008b0c8b723e */ /* 0x000fe400048078ff */
[----:B------:R-:W-:Y:S02]  /*4c80*/  F2FP.SATFINITE.RELU.E4M3.F32.PACK_AB_MERGE_C R137, R14, R137, RZ ;  /* 0x000000890e89723e */ /* 0x000fe400048078ff */
[----:B------:R-:W-:Y:S02]  /*4c90*/  F2FP.SATFINITE.RELU.E4M3.F32.PACK_AB_MERGE_C R135, R20, R135, RZ ;  /* 0x000000871487723e */ /* 0x000fe400048078ff */
[----:B------:R-:W-:Y:S02]  /*4ca0*/  F2FP.SATFINITE.RELU.E4M3.F32.PACK_AB_MERGE_C R24, R24, R133, RZ ;  /* 0x000000851818723e */ /* 0x000fe400048078ff */
[----:B------:R-:W-:-:S02]  /*4cb0*/  F2FP.SATFINITE.RELU.E4M3.F32.PACK_AB_MERGE_C R26, R26, R131, RZ ;  /* 0x000000831a1a723e */ /* 0x000fc400048078ff */
[----:B------:R-:W-:Y:S02]  /*4cc0*/  F2FP.SATFINITE.RELU.E4M3.F32.PACK_AB_MERGE_C R28, R28, R129, RZ ;  /* 0x000000811c1c723e */ /* 0x000fe400048078ff */
[----:B------:R-:W-:Y:S01]  /*4cd0*/  F2FP.SATFINITE.RELU.E4M3.F32.PACK_AB_MERGE_C R30, R30, R127, RZ ;  /* 0x0000007f1e1e723e */ /* 0x000fe200048078ff */
[----:B------:R-:W-:Y:S06]  /*4ce0*/  @P0 BRA `(.L_x_72) ;  /* 0x0000000000040947 */ /* 0x000fec0003800000 */
[----:B------:R-:W-:-:S04]  /*4cf0*/  DEPBAR.LE SB0, 0x1 ;  /* 0x000080400000791a */ /* 0x000fc80000000000 */
.L_x_72:
[----:B------:R-:W-:Y:S05]  /*4d00*/  WARPSYNC.ALL ;  /* 0x0000000000007948 */ /* 0x000fea0003800000 */
[----:B------:R-:W-:Y:S06]  /*4d10*/  BAR.SYNC.DEFER_BLOCKING 0x1, 0x100 ;  /* 0x0044000000007b1d */ /* 0x000fec0000010000 */
        /* <DEDUP_REMOVED lines=19> */
[----:B------:R-:W-:Y:S02]  /*4e50*/  UIADD3 UR4, UR50, 0x5200, URZ ;  /* 0x0000520032047890 */ /* 0x000fe4000fffe03f */
[----:B------:R-:W-:Y:S01]  /*4e60*/  UIADD3.X UR9, URZ, UR43, URZ, UP0, !UPT ;  /* 0x0000002b3f097290 */ /* 0x000fe200087fe43f */
[----:B------:R-:W-:Y:S01]  /*4e70*/  UMOV UR6, UR46 ;  /* 0x0000002e00067c82 */ /* 0x000fe20008000000 */
[----:B------:R-:W-:-:S07]  /*4e80*/  UMOV UR7, UR47 ;  /* 0x0000002f00077c82 */ /* 0x000fce0008000000 */
[----:B------:R2:W-:Y:S02]  /*4e90*/  UTMASTG.3D [UR4], [UR8] ;  /* 0x00000004080073b5 */ /* 0x0005e40008010000 */
[----:B--2---:R0:W-:Y:S02]  /*4ea0*/  UTMACMDFLUSH ;  /* 0x00000000000079b7 */ /* 0x0041e40000000000 */
.L_x_74:
[----:B------:R-:W-:Y:S05]  /*4eb0*/  BSYNC B0 ;  /* 0x0000000000007941 */ /* 0x000fea0003800000 */
.L_x_73:
[----:B------:R-:W-:Y:S04]  /*4ec0*/  BSSY B0, `(.L_x_75) ;  /* 0x000002e000007945 */ /* 0x000fe80003800000 */
[----:B------:R-:W-:Y:S05]  /*4ed0*/  @P3 BRA `(.L_x_76) ;  /* 0x0000000000b03947 */ /* 0x000fea0003800000 */
[----:B------:R-:W-:-:S13]  /*4ee0*/  ISETP.NE.AND P4, PT, R89, 0x3, PT ;  /* 0x000000035900780c */ /* 0x000fda0003f85270 */
[----:B------:R-:W-:Y:S05]  /*4ef0*/  @!P4 BRA `(.L_x_77) ;  /* 0x000000000004c947 */ /* 0x000fea0003800000 */
[----:B------:R-:W-:Y:S01]  /*4f00*/  BPT.TRAP 0x1 ;  /* 0x000000040000795c */ /* 0x000fe20000300000 */
.L_x_77:
[----:B------:R-:W-:Y:S01]  /*4f10*/  LEA R13, R93, UR50, 0x3 ;  /* 0x000000325d0d7c11 */ /* 0x000fe2000f8e18ff */
[----:B------:R-:W-:Y:S01]  /*4f20*/  BSSY B1, `(.L_x_78) ;  /* 0x0000004000017945 */ /* 0x000fe20003800000 */
[----:B------:R-:W-:-:S04]  /*4f30*/  SHF.L.U32 R10, R92, 0x1f, RZ ;  /* 0x0000001f5c0a7819 */ /* 0x000fc800000006ff */
[----:B------:R-:W2:Y:S02]  /*4f40*/  SYNCS.PHASECHK.TRANS64.TRYWAIT P1, [R13+URZ+0xc0], R10 ;  /* 0x0000c00a0d0075a7 */ /* 0x000ea4000802017f */
[----:B--2---:R-:W-:Y:S05]  /*4f50*/  @!P1 BRA `(.L_x_79) ;  /* 0x0000004400609947 */ /* 0x004fea0003800000 */
.L_x_182:
[----:B------:R-:W-:Y:S05]  /*4f60*/  BSYNC B1 ;  /* 0x0000000000017941 */ /* 0x000fea0003800000 */
.L_x_78:
[----:B------:R-:W-:Y:S04]  /*4f70*/  BSSY B1, `(.L_x_80) ;  /* 0x0000011000017945 */ /* 0x000fe80003800000 */
[----:B------:R-:W-:Y:S05]  /*4f80*/  @P2 BRA `(.L_x_81) ;  /* 0x00000000003c2947 */ /* 0x000fea0003800000 */
[----:B------:R-:W-:-:S04]  /*4f90*/  IMAD R14, R93, 0x1000, R6 ;  /* 0x000010005d0e7824 */ /* 0x000fc800078e0206 */
[----:B------:R-:W-:Y:S01]  /*4fa0*/  VIADD R3, R14, UR50 ;  /* 0x000000320e037c36 */ /* 0x000fe20008000000 */
[----:B------:R-:W-:Y:S03]  /*4fb0*/  LDS.U16 R0, [R14+UR50+0x300] ;  /* 0x000300320e007984 */ /* 0x000fe60008000400 */
[----:B------:R-:W-:Y:S01]  /*4fc0*/  IMAD.IADD R15, R3, 0x1, R8 ;  /* 0x00000001030f7824 */ /* 0x000fe200078e0208 */
[----:B------:R-:W-:Y:S04]  /*4fd0*/  LDS.U16 R4, [R14+UR50+0x308] ;  /* 0x000308320e047984 */ /* 0x000fe80008000400 */
[----:B------:R-:W3:Y:S04]  /*4fe0*/  LDS.U16 R3, [R14+UR50+0x200] ;  /* 0x000200320e037984 */ /* 0x000ee80008000400 */
[----:B------:R-:W4:Y:S04]  /*4ff0*/  LDS.U16 R5, [R14+UR50+0x208] ;  /* 0x000208320e057984 */ /* 0x000f280008000400 */
[----:B------:R-:W-:Y:S04]  /*5000*/  LDS.U16 R9, [R15+0x300] ;  /* 0x000300000f097984 */ /* 0x000fe80000000400 */
[----:B--2---:R-:W2:Y:S04]  /*5010*/  LDS.U16 R10, [R15+0x200] ;  /* 0x000200000f0a7984 */ /* 0x004ea80000000400 */
[----:B------:R-:W-:Y:S04]  /*5020*/  LDS.U16 R11, [R15+0x308] ;  /* 0x000308000f0b7984 */ /* 0x000fe80000000400 */
[----:B------:R-:W5:Y:S01]  /*5030*/  LDS.U16 R12, [R15+0x208] ;  /* 0x000208000f0c7984 */ /* 0x000f620000000400 */
[----:B---3--:R-:W-:-:S02]  /*5040*/  PRMT R0, R3, 0x5410, R0 ;  /* 0x0000541003007816 */ /* 0x008fc40000000000 */
[----:B----4-:R-:W-:Y:S02]  /*5050*/  PRMT R3, R5, 0x5410, R4 ;  /* 0x0000541005037816 */ /* 0x010fe40000000004 */
[----:B--2---:R-:W-:Y:S02]  /*5060*/  PRMT R4, R10, 0x5410, R9 ;  /* 0x000054100a047816 */ /* 0x004fe40000000009 */
[----:B-----5:R-:W-:-:S07]  /*5070*/  PRMT R5, R12, 0x5410, R11 ;  /* 0x000054100c057816 */ /* 0x020fce000000000b */
.L_x_81:
[----:B------:R-:W-:Y:S05]  /*5080*/  BSYNC B1 ;  /* 0x0000000000017941 */ /* 0x000fea0003800000 */
.L_x_80:
        /* <DEDUP_REMOVED lines=8> */
.L_x_82:
[----:B--2---:R-:W2:Y:S01]  /*5110*/  S2R R10, SR_CgaCtaId ;  /* 0x00000000000a7919 */ /* 0x004ea20000008800 */
[----:B------:R-:W-:Y:S01]  /*5120*/  VIADD R9, R13, 0xe0 ;  /* 0x000000e00d097836 */ /* 0x000fe20000000000 */
[----:B------:R-:W-:-:S04]  /*5130*/  IADD3 R93, R93, 0x1, RZ ;  /* 0x000000015d5d7810 */ /* 0x000fc80007ffe0ff */
[----:B------:R-:W-:-:S04]  /*5140*/  ISETP.NE.AND P1, PT, R93, 0x4, PT ;  /* 0x000000045d00780c */ /* 0x000fc80003f25270 */
[----:B------:R-:W-:Y:S02]  /*5150*/  SEL R93, R93, RZ, P1 ;  /* 0x000000ff5d5d7207 */ /* 0x000fe40000800000 */
[----:B--2---:R-:W-:-:S04]  /*5160*/  PRMT R9, R10, 0x654, R9 ;  /* 0x000006540a097816 */ /* 0x004fc80000000009 */
[----:B---3--:R2:W-:Y:S02]  /*5170*/  SYNCS.ARRIVE.TRANS64.RED.A1T0 RZ, [R9+URZ], RZ ;  /* 0x000000ff09ff79a7 */ /* 0x0085e4000810043f */
[----:B--2---:R-:W-:-:S04]  /*5180*/  SEL R9, RZ, 0x1, P1 ;  /* 0x00000001ff097807 */ /* 0x004fc80000800000 */
[----:B------:R-:W-:-:S07]  /*5190*/  LOP3.LUT R92, R92, R9, RZ, 0x3c, !PT ;  /* 0x000000095c5c7212 */ /* 0x000fce00078e3cff */
.L_x_76:
[----:B------:R-:W-:Y:S05]  /*51a0*/  BSYNC B0 ;  /* 0x0000000000007941 */ /* 0x000fea0003800000 */
.L_x_75:
        /* <DEDUP_REMOVED lines=66> */
.L_x_83:
        /* <DEDUP_REMOVED lines=27> */
.L_x_85:
[----:B------:R-:W-:Y:S05]  /*5780*/  BSYNC B0 ;  /* 0x0000000000007941 */ /* 0x000fea0003800000 */
.L_x_84:
[----:B------:R-:W-:Y:S04]  /*5790*/  BSSY B0, `(.L_x_86) ;  /* 0x000002f000007945 */ /* 0x000fe80003800000 */
[----:B------:R-:W-:Y:S05]  /*57a0*/  @P3 BRA `(.L_x_87) ;  /* 0x0000000000b43947 */ /* 0x000fea0003800000 */
[----:B------:R-:W-:-:S13]  /*57b0*/  ISETP.NE.AND P3, PT, R89, 0x3, PT ;  /* 0x000000035900780c */ /* 0x000fda0003f65270 */
[----:B------:R-:W-:Y:S05]  /*57c0*/  @!P3 BRA `(.L_x_88) ;  /* 0x000000000004b947 */ /* 0x000fea0003800000 */
[----:B------:R-:W-:Y:S01]  /*57d0*/  BPT.TRAP 0x1 ;  /* 0x000000040000795c */ /* 0x000fe20000300000 */
.L_x_88:
[----:B------:R-:W-:Y:S01]  /*57e0*/  SHF.L.U32 R9, R92, 0x1f, RZ ;  /* 0x0000001f5c097819 */ /* 0x000fe200000006ff */
[----:B------:R-:W-:Y:S01]  /*57f0*/  BSSY B1, `(.L_x_89) ;  /* 0x0000004000017945 */ /* 0x000fe20003800000 */
[----:B------:R-:W-:-:S04]  /*5800*/  LEA R10, R93, UR50, 0x3 ;  /* 0x000000325d0a7c11 */ /* 0x000fc8000f8e18ff */
[----:B------:R-:W2:Y:S02]  /*5810*/  SYNCS.PHASECHK.TRANS64.TRYWAIT P1, [R10+URZ+0xc0], R9 ;  /* 0x0000c0090a0075a7 */ /* 0x000ea4000802017f */
[----:B--2---:R-:W-:Y:S05]  /*5820*/  @!P1 BRA `(.L_x_90) ;  /* 0x0000003c00409947 */ /* 0x004fea0003800000 */
.L_x_183:
[----:B------:R-:W-:Y:S05]  /*5830*/  BSYNC B1 ;  /* 0x0000000000017941 */ /* 0x000fea0003800000 */
.L_x_89:
        /* <DEDUP_REMOVED lines=8> */
[----:B------:R3:W4:Y:S04]  /*58c0*/  LDS.U16 R8, [R0+UR50+0x208] ;  /* 0x0002083200087984 */ /* 0x0007280008000400 */
        /* <DEDUP_REMOVED lines=8> */
.L_x_92:
[----:B------:R-:W-:Y:S05]  /*5950*/  BSYNC B1 ;  /* 0x0000000000017941 */ /* 0x000fea0003800000 */
.L_x_91:
        /* <DEDUP_REMOVED lines=8> */
.L_x_93:
[----:B--2---:R-:W2:Y:S01]  /*59e0*/  S2R R9, SR_CgaCtaId ;  /* 0x0000000000097919 */ /* 0x004ea20000008800 */
[C---:B------:R-:W-:Y:S01]  /*59f0*/  LEA R8, R93.reuse, UR50, 0x3 ;  /* 0x000000325d087c11 */ /* 0x040fe2000f8e18ff */
[----:B------:R-:W-:-:S04]  /*5a00*/  VIADD R93, R93, 0x1 ;  /* 0x000000015d5d7836 */ /* 0x000fc80000000000 */
[----:B------:R-:W-:Y:S01]  /*5a10*/  VIADD R8, R8, 0xe0 ;  /* 0x000000e008087836 */ /* 0x000fe20000000000 */
[----:B------:R-:W-:-:S04]  /*5a20*/  ISETP.NE.AND P1, PT, R93, 0x4, PT ;  /* 0x000000045d00780c */ /* 0x000fc80003f25270 */
[----:B------:R-:W-:Y:S02]  /*5a30*/  SEL R93, R93, RZ, P1 ;  /* 0x000000ff5d5d7207 */ /* 0x000fe40000800000 */
[----:B--2---:R-:W-:Y:S02]  /*5a40*/  PRMT R8, R9, 0x654, R8 ;  /* 0x0000065409087816 */ /* 0x004fe40000000008 */
[----:B------:R-:W-:Y:S02]  /*5a50*/  SEL R9, RZ, 0x1, P1 ;  /* 0x00000001ff097807 */ /* 0x000fe40000800000 */
[----:B---3--:R2:W-:Y:S02]  /*5a60*/  SYNCS.ARRIVE.TRANS64.RED.A1T0 RZ, [R8+URZ], RZ ;  /* 0x000000ff08ff79a7 */ /* 0x0085e4000810043f */
[----:B------:R-:W-:-:S07]  /*5a70*/  LOP3.LUT R92, R92, R9, RZ, 0x3c, !PT ;  /* 0x000000095c5c7212 */ /* 0x000fce00078e3cff */
.L_x_87:
[----:B------:R-:W-:Y:S05]  /*5a80*/  BSYNC B0 ;  /* 0x0000000000007941 */ /* 0x000fea0003800000 */
.L_x_86:
[-C--:B--2---:R-:W-:Y:S01]  /*5a90*/  F2FP.F16.E4M3.UNPACK_B R8, R0.reuse ;  /* 0x00000000ff08723e */ /* 0x084fe200020006ff */
[C---:B------:R-:W-:Y:S01]  /*5aa0*/  FMUL R109, R91.reuse, R109 ;  /* 0x0000006d5b6d7220 */ /* 0x040fe20000400000 */
[----:B------:R-:W-:Y:S01]  /*5ab0*/  F2FP.F16.E4M3.UNPACK_B R0, R0.H1 ;  /* 0x00000000ff00723e */ /* 0x000fe200030006ff */
[C---:B------:R-:W-:Y:S01]  /*5ac0*/  FMUL R108, R91.reuse, R108 ;  /* 0x0000006c5b6c7220 */ /* 0x040fe20000400000 */
[C---:B------:R-:W-:Y:S01]  /*5ad0*/  FMUL R10, R91.reuse, R107 ;  /* 0x0000006b5b0a7220 */ /* 0x040fe20000400000 */
[--C-:B------:R-:W-:Y:S02]  /*5ae0*/  HADD2.F32 R9, -RZ, R8.reuse.H0_H0 ;  /* 0x20000008ff097230 */ /* 0x100fe40000004100 */
[----:B------:R-:W-:Y:S01]  /*5af0*/  FMUL R15, R91, R106 ;  /* 0x0000006a5b0f7220 */ /* 0x000fe20000400000 */
[----:B------:R-:W-:Y:S01]  /*5b00*/  HADD2.F32 R11, -RZ, R8.H1_H1 ;  /* 0x30000008ff0b7230 */ /* 0x000fe20000004100 */
[----:B------:R-:W-:Y:S01]  /*5b10*/  F2FP.F16.E4M3.UNPACK_B R8, R3 ;  /* 0x00000003ff08723e */ /* 0x000fe200020006ff */
[----:B------:R-:W-:-:S02]  /*5b20*/  HADD2.F32 R13, -RZ, R0.H0_H0 ;  /* 0x20000000ff0d7230 */ /* 0x000fc40000004100 */
[C---:B------:R-:W-:Y:S01]  /*5b30*/  FFMA R109, R90.reuse, R9, R109 ;  /* 0x000000095a6d7223 */ /* 0x040fe2000000006d */
[----:B------:R-:W-:Y:S02]  /*5b40*/  HADD2.F32 R9, -RZ, R0.H1_H1 ;  /* 0x30000000ff097230 */ /* 0x000fe40000004100 */
[C---:B------:R-:W-:Y:S01]  /*5b50*/  FFMA R108, R90.reuse, R11, R108 ;  /* 0x0000000b5a6c7223 */ /* 0x040fe2000000006c */
[--C-:B------:R-:W-:Y:S02]  /*5b60*/  HADD2.F32 R11, -RZ, R8.reuse.H0_H0 ;  /* 0x20000008ff0b7230 */ /* 0x100fe40000004100 */
[C---:B------:R-:W-:Y:S01]  /*5b70*/  FMUL R0, R91.reuse, R105 ;  /* 0x000000695b007220 */ /* 0x040fe20000400000 */
[C---:B------:R-:W-:Y:S01]  /*5b80*/  FFMA R10, R90.reuse, R13, R10 ;  /* 0x0000000d5a0a7223 */ /* 0x040fe2000000000a */
[----:B------:R-:W-:Y:S01]  /*5b90*/  HADD2.F32 R13, -RZ, R8.H1_H1 ;  /* 0x30000008ff0d7230 */ /* 0x000fe20000004100 */
[----:B------:R-:W-:Y:S01]  /*5ba0*/  F2FP.F16.E4M3.UNPACK_B R3, R3.H1 ;  /* 0x00000003ff03723e */ /* 0x000fe200030006ff */
[C---:B------:R-:W-:Y:S01]  /*5bb0*/  FFMA R8, R90.reuse, R11, R0 ;  /* 0x0000000b5a087223 */ /* 0x040fe20000000000 */
[----:B------:R-:W-:Y:S01]  /*5bc0*/  F2FP.F16.E4M3.UNPACK_B R0, R4 ;  /* 0x00000004ff00723e */ /* 0x000fe200020006ff */
[----:B------:R-:W-:Y:S01]  /*5bd0*/  FFMA R15, R90, R9, R15 ;  /* 0x000000095a0f7223 */ /* 0x000fe2000000000f */
[----:B------:R-:W-:Y:S01]  /*5be0*/  FMUL R102, R91, R102 ;  /* 0x000000665b667220 */ /* 0x000fe20000400000 */
[----:B------:R-:W-:-:S02]  /*5bf0*/  HADD2.F32 R9, -RZ, R3.H0_H0 ;  /* 0x20000003ff097230 */ /* 0x000fc40000004100 */
[C---:B------:R-:W-:Y:S01]  /*5c00*/  FMUL R12, R91.reuse, R101 ;  /* 0x000000655b0c7220 */ /* 0x040fe20000400000 */
[----:B------:R-:W-:Y:S01]  /*5c10*/  HADD2.F32 R3, -RZ, R3.H1_H1 ;  /* 0x30000003ff037230 */ /* 0x000fe20000004100 */
[----:B------:R-:W-:Y:S01]  /*5c20*/  F2FP.F16.E4M3.UNPACK_B R4, R4.H1 ;  /* 0x00000004ff04723e */ /* 0x000fe200030006ff */
[--C-:B------:R-:W-:Y:S02]  /*5c30*/  HADD2.F32 R11, -RZ, R0.reuse.H0_H0 ;  /* 0x20000000ff0b7230 */ /* 0x100fe40000004100 */
[C---:B------:R-:W-:Y:S01]  /*5c40*/  FMUL R103, R91.reuse, R103 ;  /* 0x000000675b677220 */ /* 0x040fe20000400000 */
[C---:B------:R-:W-:Y:S01]  /*5c50*/  FMUL R98, R91.reuse, R98 ;  /* 0x000000625b627220 */ /* 0x040fe20000400000 */
[C---:B------:R-:W-:Y:S01]  /*5c60*/  FFMA R102, R90.reuse, R3, R102 ;  /* 0x000000035a667223 */ /* 0x040fe20000000066 */
[----:B------:R-:W-:Y:S02]  /*5c70*/  HADD2.F32 R3, -RZ, R0.H1_H1 ;  /* 0x30000000ff037230 */ /* 0x000fe40000004100 */
[C---:B------:R-:W-:Y:S01]  /*5c80*/  FFMA R12, R90.reuse, R11, R12 ;  /* 0x0000000b5a0c7223 */ /* 0x040fe2000000000c */
[C---:B------:R-:W-:Y:S01]  /*5c90*/  FFMA R103, R90.reuse, R9, R103 ;  /* 0x000000095a677223 */ /* 0x040fe20000000067 */
[--C-:B------:R-:W-:Y:S01]  /*5ca0*/  HADD2.F32 R11, -RZ, R4.reuse.H1_H1 ;  /* 0x30000004ff0b7230 */ /* 0x100fe20000004100 */
[-C--:B------:R-:W-:Y:S01]  /*5cb0*/  F2FP.F16.E4M3.UNPACK_B R0, R5.reuse ;  /* 0x00000005ff00723e */ /* 0x080fe200020006ff */
[----:B------:R-:W-:Y:S01]  /*5cc0*/  HADD2.F32 R9, -RZ, R4.H0_H0 ;  /* 0x20000004ff097230 */ /* 0x000fe20000004100 */
[----:B------:R-:W-:Y:S01]  /*5cd0*/  F2FP.F16.E4M3.UNPACK_B R5, R5.H1 ;  /* 0x00000005ff05723e */ /* 0x000fe200030006ff */
[C---:B------:R-:W-:Y:S01]  /*5ce0*/  FMUL R21, R91.reuse, R100 ;  /* 0x000000645b157220 */ /* 0x040fe20000400000 */
[C---:B------:R-:W-:Y:S01]  /*5cf0*/  FMUL R4, R91.reuse, R99 ;  /* 0x000000635b047220 */ /* 0x040fe20000400000 */
[C---:B------:R-:W-:Y:S01]  /*5d00*/  FFMA R25, R90.reuse, R11, R98 ;  /* 0x0000000b5a197223 */ /* 0x040fe20000000062 */
[----:B------:R-:W-:Y:S01]  /*5d10*/  FMUL R104, R91, R104 ;  /* 0x000000685b687220 */ /* 0x000fe20000400000 */
[C---:B------:R-:W-:Y:S01]  /*5d20*/  FFMA R21, R90.reuse, R3, R21 ;  /* 0x000000035a157223 */ /* 0x040fe20000000015 */
[----:B------:R-:W-:Y:S01]  /*5d30*/  FFMA R4, R90, R9, R4 ;  /* 0x000000095a047223 */ /* 0x000fe20000000004 */
[----:B------:R-:W-:-:S02]  /*5d40*/  HADD2.F32 R11, -RZ, R5.H0_H0 ;  /* 0x20000005ff0b7230 */ /* 0x000fc40000004100 */
[C---:B------:R-:W-:Y:S01]  /*5d50*/  FMUL R97, R91.reuse, R97 ;  /* 0x000000615b617220 */ /* 0x040fe20000400000 */
[--C-:B------:R-:W-:Y:S02]  /*5d60*/  HADD2.F32 R3, -RZ, R0.reuse.H0_H0 ;  /* 0x20000000ff037230 */ /* 0x100fe40000004100 */
[C---:B------:R-:W-:Y:S01]  /*5d70*/  FMUL R96, R91.reuse, R96 ;  /* 0x000000605b607220 */ /* 0x040fe20000400000 */
[----:B------:R-:W-:Y:S02]  /*5d80*/  HADD2.F32 R9, -RZ, R0.H1_H1 ;  /* 0x30000000ff097230 */ /* 0x000fe40000004100 */
[C---:B------:R-:W-:Y:S01]  /*5d90*/  FMUL R0, R91.reuse, R95 ;  /* 0x0000005f5b007220 */ /* 0x040fe20000400000 */
[----:B------:R-:W-:Y:S02]  /*5da0*/  HADD2.F32 R5, -RZ, R5.H1_H1 ;  /* 0x30000005ff057230 */ /* 0x000fe40000004100 */
[----:B------:R-:W-:Y:S01]  /*5db0*/  FMUL R94, R91, R94 ;  /* 0x0000005e5b5e7220 */ /* 0x000fe20000400000 */
[C---:B------:R-:W-:Y:S01]  /*5dc0*/  FFMA R13, R90.reuse, R13, R104 ;  /* 0x0000000d5a0d7223 */ /* 0x040fe20000000068 */
[C---:B------:R-:W-:Y:S01]  /*5dd0*/  FFMA R3, R90.reuse, R3, R97 ;  /* 0x000000035a037223 */ /* 0x040fe20000000061 */
[C---:B------:R-:W-:Y:S01]  /*5de0*/  FFMA R96, R90.reuse, R9, R96 ;  /* 0x000000095a607223 */ /* 0x040fe20000000060 */
[C---:B------:R-:W-:Y:S01]  /*5df0*/  FFMA R0, R90.reuse, R11, R0 ;  /* 0x0000000b5a007223 */ /* 0x040fe20000000000 */
[----:B------:R-:W-:Y:S01]  /*5e00*/  FFMA R5, R90, R5, R94 ;  /* 0x000000055a057223 */ /* 0x000fe2000000005e */
[----:B------:R-:W-:-:S02]  /*5e10*/  F2FP.SATFINITE.RELU.E4M3.F32.PACK_AB_MERGE_C R109, R108, R109, RZ ;  /* 0x0000006d6c6d723e */ /* 0x000fc400048078ff */
[----:B------:R-:W-:Y:S02]  /*5e20*/  F2FP.SATFINITE.RELU.E4M3.F32.PACK_AB_MERGE_C R15, R15, R10, RZ ;  /* 0x0000000a0f0f723e */ /* 0x000fe400048078ff */
[----:B------:R-:W-:Y:S02]  /*5e30*/  F2FP.SATFINITE.RELU.E4M3.F32.PACK_AB_MERGE_C R13, R13, R8, RZ ;  /* 0x000000080d0d723e */ /* 0x000fe400048078ff */
[----:B------:R-:W-:Y:S02]  /*5e40*/  F2FP.SATFINITE.RELU.E4M3.F32.PACK_AB_MERGE_C R103, R102, R103, RZ ;  /* 0x000000676667723e */ /* 0x000fe400048078ff */
[----:B------:R-:W-:Y:S02]  /*5e50*/  F2FP.SATFINITE.RELU.E4M3.F32.PACK_AB_MERGE_C R12, R21, R12, RZ ;  /* 0x0000000c150c723e */ /* 0x000fe400048078ff */
[----:B------:R-:W-:Y:S02]  /*5e60*/  F2FP.SATFINITE.RELU.E4M3.F32.PACK_AB_MERGE_C R4, R25, R4, RZ ;  /* 0x000000041904723e */ /* 0x000fe400048078ff */
[----:B------:R-:W-:-:S02]  /*5e70*/  F2FP.SATFINITE.RELU.E4M3.F32.PACK_AB_MERGE_C R96, R96, R3, RZ ;  /* 0x000000036060723e */ /* 0x000fc400048078ff */
[----:B------:R-:W-:Y:S01]  /*5e80*/  F2FP.SATFINITE.RELU.E4M3.F32.PACK_AB_MERGE_C R0, R5, R0, RZ ;  /* 0x000000000500723e */ /* 0x000fe200048078ff */
[----:B------:R-:W-:Y:S06]  /*5e90*/  @P0 BRA `(.L_x_94) ;  /* 0x0000000000040947 */ /* 0x000fec0003800000 */
[----:B------:R-:W-:-:S04]  /*5ea0*/  DEPBAR.LE SB0, 0x1 ;  /* 0x000080400000791a */ /* 0x000fc80000000000 */
.L_x_94:
[----:B------:R-:W-:Y:S05]  /*5eb0*/  WARPSYNC.ALL ;  /* 0x0000000000007948 */ /* 0x000fea0003800000 */
[----:B------:R-:W-:Y:S01]  /*5ec0*/  BAR.SYNC.DEFER_BLOCKING 0x1, 0x100 ;  /* 0x0044000000007b1d */ /* 0x000fe20000010000 */
[----:B------:R-:W-:-:S05]  /*5ed0*/  IADD3 R16, P1, R16, UR38, RZ ;  /* 0x0000002610107c10 */ /* 0x000fca000ff3e0ff */
        /* <DEDUP_REMOVED lines=25> */
.L_x_96:
[----:B------:R-:W-:Y:S05]  /*6070*/  BSYNC B0 ;  /* 0x0000000000007941 */ /* 0x000fea0003800000 */
.L_x_95:
[----:B------:R-:W-:Y:S01]  /*6080*/  ULDC.64 UR4, c[0x0][0x8f8] ;  /* 0x00023e0000047ab9 */ /* 0x000fe20000000a00 */
[----:B------:R-:W-:Y:S01]  /*6090*/  IADD3.X R17, R17, UR37, RZ, P1, !PT ;  /* 0x0000002511117c10 */ /* 0x000fe20008ffe4ff */
[----:B------:R-:W-:Y:S01]  /*60a0*/  UMOV UR47, 0xffffffff ;  /* 0xffffffff002f7882 */ /* 0x000fe20000000000 */
[----:B------:R-:W-:Y:S01]  /*60b0*/  ISETP.GE.U32.AND P0, PT, R16, UR4, PT ;  /* 0x0000000410007c0c */ /* 0x000fe2000bf06070 */
[----:B------:R-:W-:Y:S01]  /*60c0*/  IMAD.MOV.U32 R3, RZ, RZ, -0x1 ;  /* 0xffffffffff037424 */ /* 0x000fe200078e00ff */
[----:B------:R-:W-:Y:S02]  /*60d0*/  PRMT R0, RZ, 0x7610, R0 ;  /* 0x00007610ff007816 */ /* 0x000fe40000000000 */
[----:B------:R-:W-:Y:S02]  /*60e0*/  ISETP.GE.U32.AND.EX P0, PT, R17, UR5, PT, P0 ;  /* 0x0000000511007c0c */ /* 0x000fe4000bf06100 */
[----:B------:R-:W-:-:S11]  /*60f0*/  MOV R7, 0xffffffff ;  /* 0xffffffff00077802 */ /* 0x000fd60000000f00 */
[----:B------:R-:W-:Y:S05]  /*6100*/  @P0 BRA `(.L_x_97) ;  /* 0x0000000400680947 */ /* 0x000fea0003800000 */
[----:B------:R-:W2:Y:S01]  /*6110*/  S2R R12, SR_CTAID.X ;  /* 0x00000000000c7919 */ /* 0x000ea20000002500 */
[----:B------:R-:W3:Y:S01]  /*6120*/  LDC.64 R10, c[0x0][0x8d0] ;  /* 0x00023400ff0a7b82 */ /* 0x000ee20000000a00 */
[----:B------:R-:W-:Y:S01]  /*6130*/  ULDC UR4, c[0x0][0x150] ;  /* 0x0000540000047ab9 */ /* 0x000fe20000000800 */
[----:B------:R-:W-:Y:S01]  /*6140*/  IMAD.MOV.U32 R8, RZ, RZ, R16 ;  /* 0x000000ffff087224 */ /* 0x000fe200078e0010 */
[----:B------:R-:W4:Y:S01]  /*6150*/  S2R R26, SR_CTAID.Y ;  /* 0x00000000001a7919 */ /* 0x000f220000002600 */
[----:B------:R-:W-:-:S04]  /*6160*/  IMAD.MOV.U32 R9, RZ, RZ, R17 ;  /* 0x000000ffff097224 */ /* 0x000fc800078e0011 */
[----:B------:R-:W1:Y:S08]  /*6170*/  LDC R25, c[0x0][0x144] ;  /* 0x00005100ff197b82 */ /* 0x000e700000000800 */
[----:B------:R-:W1:Y:S08]  /*6180*/  LDC R0, c[0x0][0x8d8] ;  /* 0x00023600ff007b82 */ /* 0x000e700000000800 */
[----:B------:R-:W1:Y:S01]  /*6190*/  LDC.64 R20, c[0x0][0x8c8] ;  /* 0x00023200ff147b82 */ /* 0x000e620000000a00 */
[----:B---3--:R-:W-:-:S04]  /*61a0*/  ISETP.NE.U32.AND P0, PT, R10, RZ, PT ;  /* 0x000000ff0a00720c */ /* 0x008fc80003f05070 */
[----:B------:R-:W-:Y:S02]  /*61b0*/  ISETP.NE.AND.EX P0, PT, R11, RZ, PT, P0 ;  /* 0x000000ff0b00720c */ /* 0x000fe40003f05300 */
[----:B--2---:R-:W-:-:S05]  /*61c0*/  I2FP.F32.U32 R3, R12 ;  /* 0x0000000c00037245 */ /* 0x004fca0000201000 */
[----:B------:R-:W-:-:S04]  /*61d0*/  FMUL R3, R3, UR4 ;  /* 0x0000000403037c20 */ /* 0x000fc80008400000 */
[----:B------:R2:W3:Y:S02]  /*61e0*/  F2I.U32.TRUNC.NTZ R24, R3 ;  /* 0x0000000300187305 */ /* 0x0004e4000020f000 */
[----:B----4-:R-:W-:Y:S05]  /*61f0*/  @!P0 BRA `(.L_x_98) ;  /* 0x0000000000288947 */ /* 0x010fea0003800000 */
[----:B--2---:R-:W2:Y:S02]  /*6200*/  LDC R3, c[0x0][0x8dc] ;  /* 0x00023700ff037b82 */ /* 0x004ea40000000800 */
[----:B--2---:R-:W-:-:S05]  /*6210*/  IADD3 R3, P0, R16, R3, RZ ;  /* 0x0000000310037210 */ /* 0x004fca0007f1e0ff */
[----:B------:R-:W-:-:S04]  /*6220*/  IMAD.X R13, RZ, RZ, R17, P0 ;  /* 0x000000ffff0d7224 */ /* 0x000fc800000e0611 */
[----:B------:R-:W-:-:S04]  /*6230*/  IMAD.WIDE.U32 R4, R13, R10, RZ ;  /* 0x0000000a0d047225 */ /* 0x000fc800078e00ff */
[----:B------:R-:W-:-:S04]  /*6240*/  IMAD.WIDE.U32 R6, P0, R3, R11, R4 ;  /* 0x0000000b03067225 */ /* 0x000fc80007800004 */
[----:B------:R-:W-:-:S04]  /*6250*/  IMAD.WIDE.U32 R4, R3, R10, RZ ;  /* 0x0000000a03047225 */ /* 0x000fc800078e00ff */
[----:B------:R-:W-:Y:S01]  /*6260*/  IMAD.X R9, RZ, RZ, RZ, P0 ;  /* 0x000000ffff097224 */ /* 0x000fe200000e06ff */
[----:B------:R-:W-:Y:S01]  /*6270*/  IADD3 RZ, P0, R5, R6, RZ ;  /* 0x0000000605ff7210 */ /* 0x000fe20007f1e0ff */
[----:B------:R-:W-:-:S04]  /*6280*/  IMAD.MOV.U32 R8, RZ, RZ, R7 ;  /* 0x000000ffff087224 */ /* 0x000fc800078e0007 */
[----:B------:R-:W-:-:S08]  /*6290*/  IMAD.WIDE.U32.X R8, R13, R11, R8, P0 ;  /* 0x0000000b0d087225 */ /* 0x000fd000000e0408 */
.L_x_98:
[----:B------:R-:W4:Y:S01]  /*62a0*/  LDC.64 R14, c[0x0][0x8e8] ;  /* 0x00023a00ff0e7b82 */ /* 0x000f220000000a00 */
[-CC-:B-1----:R-:W-:Y:S01]  /*62b0*/  SHF.R.U64 R32, R8, R0.reuse, R9.reuse ;  /* 0x0000000008207219 */ /* 0x182fe20000001209 */
[----:B------:R-:W-:Y:S01]  /*62c0*/  ULDC UR4, c[0x0][0x154] ;  /* 0x0000550000047ab9 */ /* 0x000fe20000000800 */
[----:B------:R-:W-:Y:S01]  /*62d0*/  SHF.R.U32.HI R0, RZ, R0, R9 ;  /* 0x00000000ff007219 */ /* 0x000fe20000011609 */
[----:B------:R-:W-:Y:S01]  /*62e0*/  IMAD.MOV.U32 R7, RZ, RZ, 0x1 ;  /* 0x00000001ff077424 */ /* 0x000fe200078e00ff */
[----:B--2---:R-:W-:Y:S02]  /*62f0*/  IADD3 R3, P0, RZ, -R32, RZ ;  /* 0x80000020ff037210 */ /* 0x004fe40007f1e0ff */
[----:B---3--:R-:W-:Y:S01]  /*6300*/  IADD3 R24, -R24, RZ, RZ ;  /* 0x000000ff18187210 */ /* 0x008fe20007ffe1ff */
[----:B------:R-:W1:Y:S02]  /*6310*/  LDC R6, c[0x0][0x8c0] ;  /* 0x00023000ff067b82 */ /* 0x000e640000000800 */
[----:B------:R-:W-:-:S02]  /*6320*/  IMAD.X R5, RZ, RZ, ~R0, P0 ;  /* 0x000000ffff057224 */ /* 0x000fc400000e0e00 */
[----:B------:R-:W-:Y:S02]  /*6330*/  IMAD R28, R25, R24, R12 ;  /* 0x00000018191c7224 */ /* 0x000fe400078e020c */
[-C--:B------:R-:W-:Y:S02]  /*6340*/  IMAD R0, R5, R20.reuse, RZ ;  /* 0x0000001405007224 */ /* 0x080fe400078e02ff */
[----:B------:R-:W2:Y:S01]  /*6350*/  LDC R8, c[0x0][0x8b0] ;  /* 0x00022c00ff087b82 */ /* 0x000ea20000000800 */
[----:B------:R-:W-:-:S04]  /*6360*/  IMAD.WIDE.U32 R4, R3, R20, R16 ;  /* 0x0000001403047225 */ /* 0x000fc800078e0010 */
[----:B------:R-:W-:Y:S01]  /*6370*/  IMAD R3, R3, R21, R0 ;  /* 0x0000001503037224 */ /* 0x000fe200078e0200 */
[----:B------:R-:W-:Y:S02]  /*6380*/  I2FP.F32.U32 R0, R26 ;  /* 0x0000001a00007245 */ /* 0x000fe40000201000 */
[----:B------:R-:W3:Y:S01]  /*6390*/  LDC R30, c[0x0][0x900] ;  /* 0x00024000ff1e7b82 */ /* 0x000ee20000000800 */
[----:B------:R-:W-:Y:S01]  /*63a0*/  IMAD.IADD R3, R5, 0x1, R3 ;  /* 0x0000000105037824 */ /* 0x000fe200078e0203 */
[----:B----4-:R-:W-:Y:S01]  /*63b0*/  ISETP.NE.U32.AND P0, PT, R14, RZ, PT ;  /* 0x000000ff0e00720c */ /* 0x010fe20003f05070 */
[----:B------:R-:W-:Y:S01]  /*63c0*/  FMUL R0, R0, UR4 ;  /* 0x0000000400007c20 */ /* 0x000fe20008400000 */
[----:B------:R-:W-:Y:S02]  /*63d0*/  IMAD.MOV.U32 R5, RZ, RZ, -0x1 ;  /* 0xffffffffff057424 */ /* 0x000fe400078e00ff */
[----:B------:R-:W-:Y:S01]  /*63e0*/  ISETP.NE.AND.EX P0, PT, R15, RZ, PT, P0 ;  /* 0x000000ff0f00720c */ /* 0x000fe20003f05300 */
[----:B------:R4:W3:Y:S01]  /*63f0*/  F2I.U32.TRUNC.NTZ R20, R0 ;  /* 0x0000000000147305 */ /* 0x0008e2000020f000 */
[----:B------:R-:W4:Y:S01]  /*6400*/  LDC R21, c[0x0][0x148] ;  /* 0x00005200ff157b82 */ /* 0x000f220000000800 */
[----:B-1----:R-:W-:-:S02]  /*6410*/  SHF.R.U64 R12, R4, R6, R3 ;  /* 0x00000006040c7219 */ /* 0x002fc40000001203 */
[----:B------:R-:W-:-:S05]  /*6420*/  SHF.R.U32.HI R3, RZ, R6, R3 ;  /* 0x00000006ff037219 */ /* 0x000fca0000011603 */
[----:B------:R-:W1:Y:S01]  /*6430*/  LDC R24, c[0x0][0x8a8] ;  /* 0x00022a00ff187b82 */ /* 0x000e620000000800 */
[-CC-:B--2---:R-:W-:Y:S02]  /*6440*/  SHF.R.U64 R10, R12, R8.reuse, R3.reuse ;  /* 0x000000080c0a7219 */ /* 0x184fe40000001203 */
[----:B------:R-:W-:-:S05]  /*6450*/  SHF.R.U32.HI R3, RZ, R8, R3 ;  /* 0x00000008ff037219 */ /* 0x000fca0000011603 */
[----:B------:R-:W2:Y:S01]  /*6460*/  LDC R27, c[0x0][0x8f0] ;  /* 0x00023c00ff1b7b82 */ /* 0x000ea20000000800 */
[-C--:B---3--:R-:W-:Y:S02]  /*6470*/  SHF.L.U32 R4, R5, R30.reuse, RZ ;  /* 0x0000001e05047219 */ /* 0x088fe400000006ff */
[-CC-:B------:R-:W-:Y:S02]  /*6480*/  SHF.R.U64 R13, R10, R30.reuse, R3.reuse ;  /* 0x0000001e0a0d7219 */ /* 0x180fe40000001203 */
[----:B------:R-:W-:Y:S02]  /*6490*/  SHF.R.U32.HI R5, RZ, R30, R3 ;  /* 0x0000001eff057219 */ /* 0x000fe40000011603 */
[----:B------:R-:W-:Y:S01]  /*64a0*/  LOP3.LUT R25, RZ, R4, RZ, 0x33, !PT ;  /* 0x00000004ff197212 */ /* 0x000fe200078e33ff */
[----:B------:R-:W3:Y:S01]  /*64b0*/  LDC R29, c[0x0][0x8e0] ;  /* 0x00023800ff1d7b82 */ /* 0x000ee20000000800 */
[----:B------:R-:W-:Y:S01]  /*64c0*/  SHF.L.U32 R30, R7, R30, RZ ;  /* 0x0000001e071e7219 */ /* 0x000fe200000006ff */
[----:B------:R-:W-:-:S06]  /*64d0*/  IMAD.MOV.U32 R4, RZ, RZ, R13 ;  /* 0x000000ffff047224 */ /* 0x000fcc00078e000d */
[----:B------:R-:W1:Y:S01]  /*64e0*/  LDC R31, c[0x0][0x8b8] ;  /* 0x00022e00ff1f7b82 */ /* 0x000e620000000800 */
[----:B------:R-:W-:Y:S05]  /*64f0*/  @!P0 BRA `(.L_x_99) ;  /* 0x0000000000288947 */ /* 0x000fea0003800000 */
[----:B----4-:R-:W4:Y:S02]  /*6500*/  LDC R0, c[0x0][0x8f4] ;  /* 0x00023d00ff007b82 */ /* 0x010f240000000800 */
[----:B----4-:R-:W-:-:S05]  /*6510*/  IADD3 R3, P0, R13, R0, RZ ;  /* 0x000000000d037210 */ /* 0x010fca0007f1e0ff */
        /* <DEDUP_REMOVED lines=8> */
.L_x_99:
[----:B------:R-:W-:Y:S01]  /*65a0*/  ISETP.NE.AND P0, PT, R2, 0x1, PT ;  /* 0x000000010200780c */ /* 0x000fe20003f05270 */
[----:B------:R-:W-:Y:S01]  /*65b0*/  IMAD.MOV R20, RZ, RZ, -R20 ;  /* 0x000000ffff147224 */ /* 0x000fe200078e0a14 */
[----:B--2-4-:R-:W-:Y:S01]  /*65c0*/  SHF.R.U64 R0, R4, R27, R5 ;  /* 0x0000001b04007219 */ /* 0x014fe20000001205 */
[----:B-1----:R-:W-:Y:S01]  /*65d0*/  VIADD R5, R24, 0xffffffff ;  /* 0xffffffff18057836 */ /* 0x002fe20000000000 */
[----:B------:R-:W-:Y:S02]  /*65e0*/  LOP3.LUT R3, R10, R25, RZ, 0xc0, !PT ;  /* 0x000000190a037212 */ /* 0x000fe400078ec0ff */
[----:B------:R-:W-:Y:S01]  /*65f0*/  R2UR UR47, R32 ;  /* 0x00000000202f72ca */ /* 0x000fe200000e0000 */
[----:B------:R-:W-:Y:S01]  /*6600*/  IMAD.MOV R4, RZ, RZ, -R0 ;  /* 0x000000ffff047224 */ /* 0x000fe200078e0a00 */
[----:B------:R-:W-:Y:S01]  /*6610*/  LOP3.LUT R5, R12, R5, RZ, 0xc0, !PT ;  /* 0x000000050c057212 */ /* 0x000fe200078ec0ff */
[----:B------:R-:W-:Y:S02]  /*6620*/  IMAD R3, R30, R0, R3 ;  /* 0x000000001e037224 */ /* 0x000fe400078e0203 */
[----:B---3--:R-:W-:-:S02]  /*6630*/  IMAD R0, R4, R29, R13 ;  /* 0x0000001d04007224 */ /* 0x008fc400078e020d */
[----:B------:R-:W-:Y:S02]  /*6640*/  @P0 IMAD R28, R21, R20, R26 ;  /* 0x00000014151c0224 */ /* 0x000fe400078e021a */
[----:B------:R-:W-:Y:S02]  /*6650*/  IMAD R0, R0, R24, R5 ;  /* 0x0000001800007224 */ /* 0x000fe400078e0205 */
[----:B------:R-:W-:Y:S02]  /*6660*/  IMAD R3, R3, R31, R28 ;  /* 0x0000001f03037224 */ /* 0x000fe400078e021c */
[----:B------:R-:W-:-:S03]  /*6670*/  IMAD.MOV.U32 R4, RZ, RZ, 0x1 ;  /* 0x00000001ff047424 */ /* 0x000fc600078e00ff */
[----:B------:R-:W-:Y:S02]  /*6680*/  SEL R7, R0, R3, !P0 ;  /* 0x0000000300077207 */ /* 0x000fe40004000000 */
[----:B------:R-:W-:Y:S02]  /*6690*/  SEL R3, R3, R0, !P0 ;  /* 0x0000000003037207 */ /* 0x000fe40004000000 */
[----:B------:R-:W-:-:S07]  /*66a0*/  PRMT R0, R4, 0x7610, R0 ;  /* 0x0000761004007816 */ /* 0x000fce0000000000 */
.L_x_97:
[----:B------:R-:W-:Y:S01]  /*66b0*/  LOP3.LUT P0, RZ, R0, 0xff, RZ, 0xc0, !PT ;  /* 0x000000ff00ff7812 */ /* 0x000fe2000780c0ff */
[----:B------:R-:W-:-:S04]  /*66c0*/  UIMAD.WIDE.U32 UR4, UR51, -0x55555555, URZ ;  /* 0xaaaaaaab330478a5 */ /* 0x000fc8000f8e003f */
[----:B------:R-:W-:-:S04]  /*66d0*/  USHF.R.U32.HI UR4, URZ, 0x3, UR5 ;  /* 0x000000033f047899 */ /* 0x000fc80008011605 */
[----:B------:R-:W-:-:S04]  /*66e0*/  UIMAD UR4, UR4, -0xc, UR51 ;  /* 0xfffffff4040478a4 */ /* 0x000fc8000f8e0233 */
[----:B------:R-:W-:Y:S08]  /*66f0*/  @P0 BRA `(.L_x_100) ;  /* 0xffffffb000280947 */ /* 0x000ff0000383ffff */
[----:B------:R-:W-:-:S04]  /*6700*/  DEPBAR.LE SB0, 0x0 ;  /* 0x000080000000791a */ /* 0x000fc80000000000 */
[----:B------:R-:W-:Y:S05]  /*6710*/  EXIT ;  /* 0x000000000000794d */ /* 0x000fea0003800000 */
.L_x_13:
[----:B------:R-:W-:Y:S01]  /*6720*/  ULDC.64 UR4, c[0x0][0x8f8] ;  /* 0x00023e0000047ab9 */ /* 0x000fe20000000a00 */
[----:B------:R-:W-:Y:S01]  /*6730*/  PRMT R12, RZ, 0x7610, R12 ;  /* 0x00007610ff0c7816 */ /* 0x000fe2000000000c */
[----:B------:R-:W-:Y:S01]  /*6740*/  IMAD.MOV.U32 R20, RZ, RZ, -0x1 ;  /* 0xffffffffff147424 */ /* 0x000fe200078e00ff */
[----:B------:R-:W-:Y:S01]  /*6750*/  ISETP.GE.U32.AND P1, PT, R16, UR4, PT ;  /* 0x0000000410007c0c */ /* 0x000fe2000bf26070 */
[----:B------:R-:W-:Y:S01]  /*6760*/  IMAD.MOV.U32 R7, RZ, RZ, -0x1 ;  /* 0xffffffffff077424 */ /* 0x000fe200078e00ff */
[----:B------:R-:W-:Y:S02]  /*6770*/  MOV R6, 0xffffffff ;  /* 0xffffffff00067802 */ /* 0x000fe40000000f00 */
[----:B------:R-:W-:-:S13]  /*6780*/  ISETP.GE.U32.AND.EX P1, PT, R17, UR5, PT, P1 ;  /* 0x0000000511007c0c */ /* 0x000fda000bf26110 */
[----:B------:R-:W-:Y:S05]  /*6790*/  @P1 BRA `(.L_x_101) ;  /* 0x0000000400281947 */ /* 0x000fea0003800000 */
[----:B------:R-:W2:Y:S01]  /*67a0*/  LDC.64 R20, c[0x0][0x8d0] ;  /* 0x00023400ff147b82 */ /* 0x000ea20000000a00 */
[----:B------:R-:W-:Y:S02]  /*67b0*/  IMAD.MOV.U32 R14, RZ, RZ, R16 ;  /* 0x000000ffff0e7224 */ /* 0x000fe400078e0010 */
[----:B------:R-:W-:-:S05]  /*67c0*/  IMAD.MOV.U32 R15, RZ, RZ, R17 ;  /* 0x000000ffff0f7224 */ /* 0x000fca00078e0011 */
[----:B------:R-:W3:Y:S08]  /*67d0*/  LDC R26, c[0x0][0x8d8] ;  /* 0x00023600ff1a7b82 */ /* 0x000ef00000000800 */
[----:B------:R-:W4:Y:S01]  /*67e0*/  LDC.64 R28, c[0x0][0x8c8] ;  /* 0x00023200ff1c7b82 */ /* 0x000f220000000a00 */
[----:B--2---:R-:W-:-:S04]  /*67f0*/  ISETP.NE.U32.AND P1, PT, R20, RZ, PT ;  /* 0x000000ff1400720c */ /* 0x004fc80003f25070 */
[----:B------:R-:W-:-:S13]  /*6800*/  ISETP.NE.AND.EX P1, PT, R21, RZ, PT, P1 ;  /* 0x000000ff1500720c */ /* 0x000fda0003f25310 */
[----:B---34-:R-:W-:Y:S05]  /*6810*/  @!P1 BRA `(.L_x_102) ;  /* 0x0000000000289947 */ /* 0x018fea0003800000 */
[----:B------:R-:W2:Y:S02]  /*6820*/  LDC R7, c[0x0][0x8dc] ;  /* 0x00023700ff077b82 */ /* 0x000ea40000000800 */
        /* <DEDUP_REMOVED lines=9> */
.L_x_102:
[----:B------:R-:W2:Y:S01]  /*68c0*/  LDC.64 R30, c[0x0][0x8e8] ;  /* 0x00023a00ff1e7b82 */ /* 0x000ea20000000a00 */
[-CC-:B------:R-:W-:Y:S01]  /*68d0*/  SHF.R.U64 R22, R14, R26.reuse, R15.reuse ;  /* 0x0000001a0e167219 */ /* 0x180fe2000000120f */
[----:B------:R-:W-:Y:S01]  /*68e0*/  IMAD.MOV.U32 R32, RZ, RZ, 0x1 ;  /* 0x00000001ff207424 */ /* 0x000fe200078e00ff */
[----:B------:R-:W-:Y:S02]  /*68f0*/  SHF.R.U32.HI R6, RZ, R26, R15 ;  /* 0x0000001aff067219 */ /* 0x000fe4000001160f */
[----:B------:R-:W-:-:S03]  /*6900*/  IADD3 R13, P1, RZ, -R22, RZ ;  /* 0x80000016ff0d7210 */ /* 0x000fc60007f3e0ff */
[----:B------:R-:W3:Y:S02]  /*6910*/  LDC R14, c[0x0][0x8c0] ;  /* 0x00023000ff0e7b82 */ /* 0x000ee40000000800 */
[----:B------:R-:W-:-:S04]  /*6920*/  IMAD.X R7, RZ, RZ, ~R6, P1 ;  /* 0x000000ffff077224 */ /* 0x000fc800008e0e06 */
[-C--:B------:R-:W-:Y:S02]  /*6930*/  IMAD R12, R7, R28.reuse, RZ ;  /* 0x0000001c070c7224 */ /* 0x080fe400078e02ff */
[----:B------:R-:W4:Y:S01]  /*6940*/  LDC R26, c[0x0][0x8b0] ;  /* 0x00022c00ff1a7b82 */ /* 0x000f220000000800 */
[----:B------:R-:W-:-:S04]  /*6950*/  IMAD.WIDE.U32 R6, R13, R28, R16 ;  /* 0x0000001c0d067225 */ /* 0x000fc800078e0010 */
[----:B------:R-:W-:Y:S02]  /*6960*/  IMAD R13, R13, R29, R12 ;  /* 0x0000001d0d0d7224 */ /* 0x000fe400078e020c */
[----:B------:R-:W-:Y:S01]  /*6970*/  IMAD.MOV.U32 R12, RZ, RZ, -0x1 ;  /* 0xffffffffff0c7424 */ /* 0x000fe200078e00ff */
[----:B------:R-:W5:Y:S01]  /*6980*/  LDC R27, c[0x0][0x900] ;  /* 0x00024000ff1b7b82 */ /* 0x000f620000000800 */
[----:B--2---:R-:W-:Y:S02]  /*6990*/  ISETP.NE.U32.AND P1, PT, R30, RZ, PT ;  /* 0x000000ff1e00720c */ /* 0x004fe40003f25070 */
[----:B------:R-:W-:Y:S02]  /*69a0*/  IADD3 R7, R7, R13, RZ ;  /* 0x0000000d07077210 */ /* 0x000fe40007ffe0ff */
[----:B------:R-:W-:-:S03]  /*69b0*/  ISETP.NE.AND.EX P1, PT, R31, RZ, PT, P1 ;  /* 0x000000ff1f00720c */ /* 0x000fc60003f25310 */
[----:B------:R-:W2:Y:S01]  /*69c0*/  LDC R25, c[0x0][0x8a8] ;  /* 0x00022a00ff197b82 */ /* 0x000ea20000000800 */
[-CC-:B---3--:R-:W-:Y:S02]  /*69d0*/  SHF.R.U64 R20, R6, R14.reuse, R7.reuse ;  /* 0x0000000e06147219 */ /* 0x188fe40000001207 */
[----:B------:R-:W-:-:S05]  /*69e0*/  SHF.R.U32.HI R7, RZ, R14, R7 ;  /* 0x0000000eff077219 */ /* 0x000fca0000011607 */
[----:B------:R-:W3:Y:S01]  /*69f0*/  LDC R28, c[0x0][0x8f0] ;  /* 0x00023c00ff1c7b82 */ /* 0x000ee20000000800 */
[-CC-:B----4-:R-:W-:Y:S02]  /*6a00*/  SHF.R.U64 R23, R20, R26.reuse, R7.reuse ;  /* 0x0000001a14177219 */ /* 0x190fe40000001207 */
[----:B------:R-:W-:-:S05]  /*6a10*/  SHF.R.U32.HI R6, RZ, R26, R7 ;  /* 0x0000001aff067219 */ /* 0x000fca0000011607 */
[----:B------:R-:W4:Y:S01]  /*6a20*/  LDC R29, c[0x0][0x8e0] ;  /* 0x00023800ff1d7b82 */ /* 0x000f220000000800 */
[-CC-:B-----5:R-:W-:Y:S02]  /*6a30*/  SHF.R.U64 R26, R23, R27.reuse, R6.reuse ;  /* 0x0000001b171a7219 */ /* 0x1a0fe40000001206 */
[-C--:B------:R-:W-:Y:S02]  /*6a40*/  SHF.L.U32 R12, R12, R27.reuse, RZ ;  /* 0x0000001b0c0c7219 */ /* 0x080fe400000006ff */
[----:B------:R-:W-:Y:S01]  /*6a50*/  SHF.R.U32.HI R7, RZ, R27, R6 ;  /* 0x0000001bff077219 */ /* 0x000fe20000011606 */
[----:B------:R-:W-:Y:S01]  /*6a60*/  IMAD.MOV.U32 R6, RZ, RZ, R26 ;  /* 0x000000ffff067224 */ /* 0x000fe200078e001a */
[----:B------:R-:W-:Y:S01]  /*6a70*/  LOP3.LUT R34, RZ, R12, RZ, 0x33, !PT ;  /* 0x0000000cff227212 */ /* 0x000fe200078e33ff */
[----:B------:R-:W1:Y:S01]  /*6a80*/  LDC R33, c[0x0][0x8b8] ;  /* 0x00022e00ff217b82 */ /* 0x000e620000000800 */
[----:B------:R-:W-:Y:S05]  /*6a90*/  @!P1 BRA `(.L_x_103) ;  /* 0x0000000000289947 */ /* 0x000fea0003800000 */
[----:B------:R-:W5:Y:S02]  /*6aa0*/  LDC R15, c[0x0][0x8f4] ;  /* 0x00023d00ff0f7b82 */ /* 0x000f640000000800 */
[----:B-----5:R-:W-:-:S05]  /*6ab0*/  IADD3 R15, P1, R26, R15, RZ ;  /* 0x0000000f1a0f7210 */ /* 0x020fca0007f3e0ff */
        /* <DEDUP_REMOVED lines=8> */
.L_x_103:
[----:B------:R-:W-:Y:S01]  /*6b40*/  ISETP.NE.AND P1, PT, R2, 0x1, PT ;  /* 0x000000010200780c */ /* 0x000fe20003f25270 */
[----:B------:R-:W-:Y:S01]  /*6b50*/  IMAD.MOV.U32 R12, RZ, RZ, 0x1 ;  /* 0x00000001ff0c7424 */ /* 0x000fe200078e00ff */
[----:B---3--:R-:W-:Y:S02]  /*6b60*/  SHF.R.U64 R6, R6, R28, R7 ;  /* 0x0000001c06067219 */ /* 0x008fe40000001207 */
[----:B------:R-:W-:Y:S02]  /*6b70*/  SHF.L.U32 R32, R32, R27, RZ ;  /* 0x0000001b20207219 */ /* 0x000fe400000006ff */
[----:B------:R-:W-:Y:S01]  /*6b80*/  LOP3.LUT R5, R23, R34, RZ, 0xc0, !PT ;  /* 0x0000002217057212 */ /* 0x000fe200078ec0ff */
[----:B------:R-:W-:Y:S01]  /*6b90*/  IMAD.MOV R7, RZ, RZ, -R6 ;  /* 0x000000ffff077224 */ /* 0x000fe200078e0a06 */
[----:B--2---:R-:W-:-:S03]  /*6ba0*/  IADD3 R13, R25, -0x1, RZ ;  /* 0xffffffff190d7810 */ /* 0x004fc60007ffe0ff */
[----:B------:R-:W-:Y:S02]  /*6bb0*/  IMAD R5, R32, R6, R5 ;  /* 0x0000000620057224 */ /* 0x000fe400078e0205 */
[----:B------:R-:W-:Y:S01]  /*6bc0*/  @P1 IMAD R10, R11, R24, R4 ;  /* 0x000000180b0a1224 */ /* 0x000fe200078e0204 */
[----:B------:R-:W-:Y:S01]  /*6bd0*/  LOP3.LUT R11, R20, R13, RZ, 0xc0, !PT ;  /* 0x0000000d140b7212 */ /* 0x000fe200078ec0ff */
[----:B----4-:R-:W-:Y:S02]  /*6be0*/  IMAD R4, R7, R29, R26 ;  /* 0x0000001d07047224 */ /* 0x010fe400078e021a */
[----:B-1----:R-:W-:Y:S02]  /*6bf0*/  IMAD R10, R5, R33, R10 ;  /* 0x00000021050a7224 */ /* 0x002fe400078e020a */
[----:B------:R-:W-:Y:S02]  /*6c00*/  IMAD R5, R4, R25, R11 ;  /* 0x0000001904057224 */ /* 0x000fe400078e020b */
[----:B------:R-:W-:-:S03]  /*6c10*/  IMAD.MOV.U32 R6, RZ, RZ, R22 ;  /* 0x000000ffff067224 */ /* 0x000fc600078e0016 */
[----:B------:R-:W-:Y:S02]  /*6c20*/  SEL R7, R5, R10, !P1 ;  /* 0x0000000a05077207 */ /* 0x000fe40004800000 */
[----:B------:R-:W-:-:S07]  /*6c30*/  SEL R20, R10, R5, !P1 ;  /* 0x000000050a147207 */ /* 0x000fce0004800000 */
.L_x_101:
[----:B------:R-:W-:-:S08]  /*6c40*/  NOP ;  /* 0x0000000000007918 */ /* 0x000fd00000000000 */
[----:B------:R-:W2:-:S00]  /*6c50*/  USETMAXREG.DEALLOC.CTAPOOL 0x28 ;  /* 0x00000028000079c8 */ /* 0x000e8000080e0500 */
[----:B--2---:R-:W-:-:S13]  /*6c60*/  ISETP.NE.AND P1, PT, R3, 0x1, PT ;  /* 0x000000010300780c */ /* 0x004fda0003f25270 */
[----:B-1----:R-:W-:Y:S05]  /*6c70*/  @!P1 EXIT ;  /* 0x000000000000994d */ /* 0x002fea0003800000 */
[----:B------:R-:W-:Y:S05]  /*6c80*/  @!P4 BRA `(.L_x_104) ;  /* 0x0000001000b4c947 */ /* 0x000fea0003800000 */
[----:B------:R-:W-:-:S13]  /*6c90*/  ISETP.NE.OR P0, PT, R3, 0x2, P0 ;  /* 0x000000020300780c */ /* 0x000fda0000705670 */
[----:B------:R-:W-:Y:S05]  /*6ca0*/  @P0 EXIT ;  /* 0x000000000000094d */ /* 0x000fea0003800000 */
[----:B------:R-:W-:-:S13]  /*6cb0*/  LOP3.LUT P1, RZ, R12, 0xff, RZ, 0xc0, !PT ;  /* 0x000000ff0cff7812 */ /* 0x000fda000782c0ff */
[----:B------:R-:W-:Y:S05]  /*6cc0*/  @!P1 BRA `(.L_x_105) ;  /* 0x0000000000189947 */ /* 0x000fea0003800000 */
[----:B------:R-:W-:Y:S01]  /*6cd0*/  UMOV UR4, 0x400 ;  /* 0x0000040000047882 */ /* 0x000fe20000000000 */
[----:B------:R-:W-:Y:S01]  /*6ce0*/  IMAD.MOV.U32 R3, RZ, RZ, RZ ;  /* 0x000000ffff037224 */ /* 0x000fe200078e00ff */
[----:B------:R-:W-:-:S04]  /*6cf0*/  ULEA UR4, UR36, UR4, 0x18 ;  /* 0x0000000424047291 */ /* 0x000fc8000f8ec03f */
[----:B------:R-:W-:-:S05]  /*6d00*/  SHF.L.U32 R3, R3, 0x1f, RZ ;  /* 0x0000001f03037819 */ /* 0x000fca00000006ff */
[----:B------:R-:W1:Y:S02]  /*6d10*/  SYNCS.PHASECHK.TRANS64.TRYWAIT P0, [UR4+0x108], R3 ;  /* 0x00010803ff0075a7 */ /* 0x000e640008000144 */
[----:B-1----:R-:W-:Y:S05]  /*6d20*/  @!P0 BRA `(.L_x_106) ;  /* 0x0000002800148947 */ /* 0x002fea0003800000 */
.L_x_105:
[----:B-1----:R-:W-:Y:S01]  /*6d30*/  PRMT R3, RZ, 0x7610, R3 ;  /* 0x00007610ff037816 */ /* 0x002fe20000000003 */
[----:B------:R-:W-:Y:S06]  /*6d40*/  @P3 BRA `(.L_x_107) ;  /* 0x0000000000243947 */ /* 0x000fec0003800000 */
[----:B------:R-:W-:Y:S02]  /*6d50*/  ULDC.64 UR4, c[0x0][0x588] ;  /* 0x0001620000047ab9 */ /* 0x000fe40000000a00 */
[----:B------:R-:W-:-:S04]  /*6d60*/  ISETP.NE.U32.AND P0, PT, RZ, UR4, PT ;  /* 0x00000004ff007c0c */ /* 0x000fc8000bf05070 */
[----:B------:R-:W-:-:S13]  /*6d70*/  ISETP.NE.AND.EX P0, PT, RZ, UR5, PT, P0 ;  /* 0x00000005ff007c0c */ /* 0x000fda000bf05300 */
[----:B------:R-:W-:Y:S05]  /*6d80*/  @!P0 BRA `(.L_x_108) ;  /* 0x00000000000c8947 */ /* 0x000fea0003800000 */
[----:B------:R2:W5:Y:S01]  /*6d90*/  LDG.E R8, desc[UR40][R8.64] ;  /* 0x0000002808087981 */ /* 0x000562000c1e1900 */
[----:B------:R-:W-:Y:S01]  /*6da0*/  IMAD.MOV.U32 R3, RZ, RZ, 0x1 ;  /* 0x00000001ff037424 */ /* 0x000fe200078e00ff */
[----:B------:R-:W-:Y:S06]  /*6db0*/  BRA `(.L_x_107) ;  /* 0x0000000000087947 */ /* 0x000fec0003800000 */
.L_x_108:
[----:B------:R-:W1:Y:S01]  /*6dc0*/  LDC R8, c[0x0][0x580] ;  /* 0x00016000ff087b82 */ /* 0x000e620000000800 */
[----:B------:R-:W-:-:S07]  /*6dd0*/  IMAD.MOV.U32 R3, RZ, RZ, 0x1 ;  /* 0x00000001ff037424 */ /* 0x000fce00078e00ff */
.L_x_107:
[----:B--2---:R-:W-:Y:S01]  /*6de0*/  MOV R9, 0x1 ;  /* 0x0000000100097802 */ /* 0x004fe20000000f00 */
[----:B------:R-:W-:Y:S06]  /*6df0*/  @!P1 BRA `(.L_x_109) ;  /* 0x0000000c00e09947 */ /* 0x000fec0003800000 */
[----:B------:R-:W2:Y:S01]  /*6e00*/  LDC R10, c[0x0][0x900] ;  /* 0x00024000ff0a7b82 */ /* 0x000ea20000000800 */
[----:B------:R-:W-:Y:S01]  /*6e10*/  IMAD.MOV.U32 R5, RZ, RZ, -0x1 ;  /* 0xffffffffff057424 */ /* 0x000fe200078e00ff */
[----:B------:R-:W-:Y:S01]  /*6e20*/  LOP3.LUT R11, R0, 0x2, RZ, 0xfc, !PT ;  /* 0x00000002000b7812 */ /* 0x000fe200078efcff */
[----:B------:R-:W-:Y:S01]  /*6e30*/  IMAD.MOV.U32 R9, RZ, RZ, 0x1 ;  /* 0x00000001ff097424 */ /* 0x000fe200078e00ff */
[----:B------:R-:W-:Y:S01]  /*6e40*/  ULDC.64 UR6, c[0x0][0x198] ;  /* 0x0000660000067ab9 */ /* 0x000fe20000000a00 */
[----:B------:R-:W-:Y:S01]  /*6e50*/  ULDC.64 UR14, c[0x0][0x588] ;  /* 0x00016200000e7ab9 */ /* 0x000fe20000000a00 */
[----:B------:R-:W-:Y:S01]  /*6e60*/  ULDC.64 UR22, c[0x0][0x8f8] ;  /* 0x00023e0000167ab9 */ /* 0x000fe20000000a00 */
[----:B------:R-:W-:Y:S01]  /*6e70*/  ULDC.64 UR24, c[0x0][0x590] ;  /* 0x0001640000187ab9 */ /* 0x000fe20000000a00 */
[----:B------:R-:W3:Y:S01]  /*6e80*/  LDC R12, c[0x0][0x8a8] ;  /* 0x00022a00ff0c7b82 */ /* 0x000ee20000000800 */
[-C--:B--2---:R-:W-:Y:S02]  /*6e90*/  SHF.L.U32 R5, R5, R10.reuse, RZ ;  /* 0x0000000a05057219 */ /* 0x084fe400000006ff */
[----:B------:R-:W-:Y:S01]  /*6ea0*/  SHF.L.U32 R10, R9, R10, RZ ;  /* 0x0000000a090a7219 */ /* 0x000fe200000006ff */
[----:B------:R-:W-:Y:S01]  /*6eb0*/  IMAD.MOV.U32 R9, RZ, RZ, 0x1 ;  /* 0x00000001ff097424 */ /* 0x000fe200078e00ff */
[----:B------:R-:W-:Y:S01]  /*6ec0*/  LOP3.LUT R13, RZ, R5, RZ, 0x33, !PT ;  /* 0x00000005ff0d7212 */ /* 0x000fe200078e33ff */
[----:B---3--:R-:W-:-:S07]  /*6ed0*/  VIADD R12, R12, 0xffffffff ;  /* 0xffffffff0c0c7836 */ /* 0x008fce0000000000 */
.L_x_141:
[----:B------:R-:W-:Y:S02]  /*6ee0*/  ISETP.NE.U32.AND P0, PT, RZ, UR24, PT ;  /* 0x00000018ff007c0c */ /* 0x000fe4000bf05070 */
[----:B------:R-:W-:Y:S02]  /*6ef0*/  R2UR UR11, R20 ;  /* 0x00000000140b72ca */ /* 0x000fe400000e0000 */
[----:B------:R-:W-:Y:S02]  /*6f00*/  R2UR UR10, R7 ;  /* 0x00000000070a72ca */ /* 0x000fe400000e0000 */
[----:B------:R-:W-:-:S09]  /*6f10*/  ISETP.NE.AND.EX P0, PT, RZ, UR25, PT, P0 ;  /* 0x00000019ff007c0c */ /* 0x000fd2000bf05300 */
[----:B------:R-:W-:Y:S02]  /*6f20*/  USHF.L.U32 UR11, UR11, 0x7, URZ ;  /* 0x000000070b0b7899 */ /* 0x000fe4000800063f */
[----:B------:R-:W-:Y:S02]  /*6f30*/  USHF.L.U32 UR10, UR10, 0x7, URZ ;  /* 0x000000070a0a7899 */ /* 0x000fe4000800063f */
[----:B--234-:R-:W-:Y:S10]  /*6f40*/  @!P0 BRA `(.L_x_110) ;  /* 0x00000000002c8947 */ /* 0x01cff40003800000 */
[----:B------:R-:W-:-:S04]  /*6f50*/  ISETP.NE.U32.AND P1, PT, RZ, UR14, PT ;  /* 0x0000000eff007c0c */ /* 0x000fc8000bf25070 */
[----:B------:R-:W-:-:S13]  /*6f60*/  ISETP.NE.AND.EX P1, PT, RZ, UR15, PT, P1 ;  /* 0x0000000fff007c0c */ /* 0x000fda000bf25310 */
[----:B------:R-:W-:Y:S05]  /*6f70*/  @!P1 BRA `(.L_x_111) ;  /* 0x0000000000189947 */ /* 0x000fea0003800000 */
[----:B------:R-:W2:Y:S01]  /*6f80*/  LDC.64 R4, c[0x0][0x588] ;  /* 0x00016200ff047b82 */ /* 0x000ea20000000a00 */
[----:B------:R-:W-:-:S04]  /*6f90*/  IMAD R3, R6, UR24, RZ ;  /* 0x0000001806037c24 */ /* 0x000fc8000f8e02ff */
[----:B--2---:R-:W-:-:S05]  /*6fa0*/  IMAD.WIDE R4, R3, 0x4, R4 ;  /* 0x0000000403047825 */ /* 0x004fca00078e0204 */
[----:B-1---5:R3:W5:Y:S01]  /*6fb0*/  LDG.E R8, desc[UR40][R4.64] ;  /* 0x0000002804087981 */ /* 0x022762000c1e1900 */
[----:B------:R-:W-:Y:S01]  /*6fc0*/  IMAD.MOV.U32 R3, RZ, RZ, 0x1 ;  /* 0x00000001ff037424 */ /* 0x000fe200078e00ff */
[----:B------:R-:W-:Y:S06]  /*6fd0*/  BRA `(.L_x_110) ;  /* 0x0000000000087947 */ /* 0x000fec0003800000 */
.L_x_111:
[----:B-1---5:R-:W2:Y:S01]  /*6fe0*/  LDC R8, c[0x0][0x580] ;  /* 0x00016000ff087b82 */ /* 0x022ea20000000800 */
[----:B------:R-:W-:-:S07]  /*6ff0*/  IMAD.MOV.U32 R3, RZ, RZ, 0x1 ;  /* 0x00000001ff037424 */ /* 0x000fce00078e00ff */
.L_x_110:
[----:B------:R-:W-:Y:S05]  /*7000*/  @!P0 BRA `(.L_x_112) ;  /* 0x00000000001c8947 */ /* 0x000fea0003800000 */
[----:B------:R-:W-:-:S13]  /*7010*/  LOP3.LUT P2, RZ, R3, 0xff, RZ, 0xc0, !PT ;  /* 0x000000ff03ff7812 */ /* 0x000fda000784c0ff */
[----:B---3--:R-:W3:Y:S02]  /*7020*/  @!P2 LDC.64 R4, c[0x0][0x588] ;  /* 0x00016200ff04ab82 */ /* 0x008ee40000000a00 */
[----:B---3--:R-:W-:-:S04]  /*7030*/  @!P2 ISETP.NE.U32.AND P0, PT, R4, RZ, PT ;  /* 0x000000ff0400a20c */ /* 0x008fc80003f05070 */
[----:B------:R-:W-:Y:S02]  /*7040*/  @!P2 ISETP.NE.AND.EX P1, PT, R5, RZ, PT, P0 ;  /* 0x000000ff0500a20c */ /* 0x000fe40003f25300 */
[----:B-12--5:R-:W-:Y:S02]  /*7050*/  @P2 FSETP.EQ.AND P0, PT, R8, RZ, PT ;  /* 0x000000ff0800220b */ /* 0x026fe40003f02000 */
[----:B------:R-:W-:Y:S01]  /*7060*/  @!P2 PLOP3.LUT P0, PT, P1, PT, PT, 0x8, 0x0 ;  /* 0x000000000000a81c */ /* 0x000fe20000f0e170 */
[----:B------:R-:W-:-:S12]  /*7070*/  BRA `(.L_x_113) ;  /* 0x0000000000047947 */ /* 0x000fd80003800000 */
.L_x_112:
[----:B-12--5:R-:W-:-:S13]  /*7080*/  FSETP.EQ.AND P0, PT, R8, RZ, PT ;  /* 0x000000ff0800720b */ /* 0x026fda0003f02000 */
.L_x_113:
[----:B------:R-:W-:Y:S02]  /*7090*/  ISETP.NE.AND P2, PT, R11, 0x3, PT ;  /* 0x000000030b00780c */ /* 0x000fe40003f45270 */
[----:B------:R-:W-:-:S04]  /*70a0*/  ELECT P1, URZ, PT ;  /* 0x00000000003f782f */ /* 0x000fc80003820000 */
[----:B------:R-:W-:-:S07]  /*70b0*/  PLOP3.LUT P0, PT, P1, P0, PT, 0x20, 0x0 ;  /* 0x000000000000781c */ /* 0x000fce0000f00470 */
[----:B------:R-:W-:Y:S06]  /*70c0*/  @!P2 BRA `(.L_x_114) ;  /* 0x000000000004a947 */ /* 0x000fec0003800000 */
[----:B------:R-:W-:Y:S01]  /*70d0*/  BPT.TRAP 0x1 ;  /* 0x000000040000795c */ /* 0x000fe20000300000 */
.L_x_114:
[----:B------:R-:W1:Y:S01]  /*70e0*/  S2UR UR36, SR_CgaCtaId ;  /* 0x00000000002479c3 */ /* 0x000e620000008800 */
[----:B------:R-:W-:Y:S01]  /*70f0*/  UMOV UR4, 0x400 ;  /* 0x0000040000047882 */ /* 0x000fe20000000000 */
[----:B---3--:R-:W-:Y:S01]  /*7100*/  SHF.L.U32 R4, R9, 0x1f, RZ ;  /* 0x0000001f09047819 */ /* 0x008fe200000006ff */
[----:B-1----:R-:W-:-:S09]  /*7110*/  ULEA UR5, UR36, UR4, 0x18 ;  /* 0x0000000424057291 */ /* 0x002fd2000f8ec03f */
[----:B------:R-:W1:Y:S02]  /*7120*/  SYNCS.PHASECHK.TRANS64.TRYWAIT P1, [UR5+0xe0], R4 ;  /* 0x0000e004ff0075a7 */ /* 0x000e640008020145 */
[----:B-1----:R-:W-:Y:S05]  /*7130*/  @!P1 BRA `(.L_x_115) ;  /* 0x0000002400289947 */ /* 0x002fea0003800000 */
.L_x_184:
[----:B------:R-:W-:Y:S04]  /*7140*/  BSSY B0, `(.L_x_116) ;  /* 0x000000e000007945 */ /* 0x000fe80003800000 */
[----:B------:R-:W-:Y:S05]  /*7150*/  @!P0 BRA `(.L_x_117) ;  /* 0x0000000000308947 */ /* 0x000fea0003800000 */
[----:B------:R-:W-:Y:S01]  /*7160*/  R2UR UR12, R6 ;  /* 0x00000000060c72ca */ /* 0x000fe200000e0000 */
[----:B------:R-:W-:Y:S02]  /*7170*/  UIADD3 UR16, UP0, UR6, 0x3f0, URZ ;  /* 0x000003f006107890 */ /* 0x000fe4000ff1e03f */
[----:B------:R-:W-:Y:S02]  /*7180*/  UIADD3 UR8, UR5, 0x200, URZ ;  /* 0x0000020005087890 */ /* 0x000fe4000fffe03f */
[----:B------:R-:W-:Y:S02]  /*7190*/  UIADD3 UR9, UR5, 0xc0, URZ ;  /* 0x000000c005097890 */ /* 0x000fe4000fffe03f */
[----:B------:R-:W-:Y:S01]  /*71a0*/  UIADD3.X UR17, URZ, UR7, URZ, UP0, !UPT ;  /* 0x000000073f117290 */ /* 0x000fe200087fe43f */
[----:B------:R-:W-:Y:S01]  /*71b0*/  UMOV UR18, 0x0 ;  /* 0x0000000000127882 */ /* 0x000fe20000000000 */
[----:B------:R-:W-:-:S07]  /*71c0*/  UMOV UR19, 0x10000000 ;  /* 0x1000000000137882 */ /* 0x000fce0000000000 */
[----:B------:R2:W-:Y:S02]  /*71d0*/  UTMALDG.3D [UR8], [UR16], desc[UR18] ;  /* 0x00001208100075b4 */ /* 0x0005e40008011000 */
[----:B--2---:R-:W-:Y:S05]  /*71e0*/  @!P2 BRA `(.L_x_118) ;  /* 0x000000000004a947 */ /* 0x004fea0003800000 */
[----:B------:R-:W-:Y:S01]  /*71f0*/  BPT.TRAP 0x1 ;  /* 0x000000040000795c */ /* 0x000fe20000300000 */
.L_x_118:
[----:B-1----:R-:W1:Y:S02]  /*7200*/  LDC R5, c[0x0][0x800] ;  /* 0x00020000ff057b82 */ /* 0x002e640000000800 */
[----:B-1----:R2:W-:Y:S02]  /*7210*/  SYNCS.ARRIVE.TRANS64.RED.A0TR RZ, [UR5+0xc0], R5 ;  /* 0x0000c005ffff79a7 */ /* 0x0025e40008300405 */
.L_x_117:
[----:B------:R-:W-:Y:S05]  /*7220*/  BSYNC B0 ;  /* 0x0000000000007941 */ /* 0x000fea0003800000 */
.L_x_116:
[----:B------:R-:W-:Y:S05]  /*7230*/  @!P2 BRA `(.L_x_119) ;  /* 0x000000000004a947 */ /* 0x000fea0003800000 */
[----:B------:R-:W-:Y:S01]  /*7240*/  BPT.TRAP 0x1 ;  /* 0x000000040000795c */ /* 0x000fe20000300000 */
.L_x_119:
[----:B------:R-:W-:-:S04]  /*7250*/  UIADD3 UR4, UR5, 0xc0, URZ ;  /* 0x000000c005047890 */ /* 0x000fc8000fffe03f */
[----:B------:R-:W-:-:S09]  /*7260*/  UPRMT UR4, UR36, 0x654, UR4 ;  /* 0x0000065424047896 */ /* 0x000fd20008000004 */
[----:B------:R-:W-:Y:S01]  /*7270*/  SYNCS.ARRIVE.TRANS64.RED.A1T0 RZ, [UR4], RZ ;  /* 0x000000ffffff79a7 */ /* 0x000fe20008100404 */
[----:B------:R-:W-:Y:S05]  /*7280*/  @!P2 BRA `(.L_x_120) ;  /* 0x000000000004a947 */ /* 0x000fea0003800000 */
[----:B------:R-:W-:Y:S01]  /*7290*/  BPT.TRAP 0x1 ;  /* 0x000000040000795c */ /* 0x000fe20000300000 */
.L_x_120:
[----:B------:R-:W3:Y:S02]  /*72a0*/  SYNCS.PHASECHK.TRANS64.TRYWAIT P1, [UR5+0xe8], R4 ;  /* 0x0000e804ff0075a7 */ /* 0x000ee40008020145 */
[----:B---3--:R-:W-:Y:S05]  /*72b0*/  @!P1 BRA `(.L_x_121) ;  /* 0x0000002000e09947 */ /* 0x008fea0003800000 */
.L_x_185:
[----:B------:R-:W-:Y:S04]  /*72c0*/  BSSY B0, `(.L_x_122) ;  /* 0x0000010000007945 */ /* 0x000fe80003800000 */
[----:B------:R-:W-:Y:S05]  /*72d0*/  @!P0 BRA `(.L_x_123) ;  /* 0x0000000000388947 */ /* 0x000fea0003800000 */
[----:B------:R-:W-:Y:S01]  /*72e0*/  UIADD3 UR8, UP0, UR6, 0x3f0, URZ ;  /* 0x000003f006087890 */ /* 0x000fe2000ff1e03f */
[----:B------:R-:W-:Y:S01]  /*72f0*/  R2UR UR20, R6 ;  /* 0x00000000061472ca */ /* 0x000fe200000e0000 */
[----:B------:R-:W-:Y:S02]  /*7300*/  UIADD3 UR18, UR10, 0x20, URZ ;  /* 0x000000200a127890 */ /* 0x000fe4000fffe03f */
[----:B------:R-:W-:Y:S02]  /*7310*/  UIADD3 UR16, UR5, 0x1200, URZ ;  /* 0x0000120005107890 */ /* 0x000fe4000fffe03f */
[----:B------:R-:W-:Y:S02]  /*7320*/  UIADD3 UR17, UR5, 0xc8, URZ ;  /* 0x000000c805117890 */ /* 0x000fe4000fffe03f */
[----:B------:R-:W-:Y:S01]  /*7330*/  UIADD3.X UR9, URZ, UR7, URZ, UP0, !UPT ;  /* 0x000000073f097290 */ /* 0x000fe200087fe43f */
[----:B------:R-:W-:Y:S01]  /*7340*/  UMOV UR12, 0x0 ;  /* 0x00000000000c7882 */ /* 0x000fe20000000000 */
[----:B------:R-:W-:Y:S01]  /*7350*/  UMOV UR13, 0x10000000 ;  /* 0x10000000000d7882 */ /* 0x000fe20000000000 */
[----:B------:R-:W-:-:S06]  /*7360*/  UMOV UR19, UR11 ;  /* 0x0000000b00137c82 */ /* 0x000fcc0008000000 */
[----:B------:R3:W-:Y:S02]  /*7370*/  UTMALDG.3D [UR16], [UR8], desc[UR12] ;  /* 0x00000c10080075b4 */ /* 0x0007e40008011000 */
[----:B---3--:R-:W-:Y:S05]  /*7380*/  @!P2 BRA `(.L_x_124) ;  /* 0x000000000004a947 */ /* 0x008fea0003800000 */
[----:B------:R-:W-:Y:S01]  /*7390*/  BPT.TRAP 0x1 ;  /* 0x000000040000795c */ /* 0x000fe20000300000 */
.L_x_124:
[----:B-12---:R-:W1:Y:S02]  /*73a0*/  LDC R5, c[0x0][0x800] ;  /* 0x00020000ff057b82 */ /* 0x006e640000000800 */
[----:B-1----:R3:W-:Y:S02]  /*73b0*/  SYNCS.ARRIVE.TRANS64.RED.A0TR RZ, [UR5+0xc8], R5 ;  /* 0x0000c805ffff79a7 */ /* 0x0027e40008300405 */
.L_x_123:
[----:B------:R-:W-:Y:S05]  /*73c0*/  BSYNC B0 ;  /* 0x0000000000007941 */ /* 0x000fea0003800000 */
.L_x_122:
[----:B------:R-:W-:Y:S05]  /*73d0*/  @!P2 BRA `(.L_x_125) ;  /* 0x000000000004a947 */ /* 0x000fea0003800000 */
[----:B------:R-:W-:Y:S01]  /*73e0*/  BPT.TRAP 0x1 ;  /* 0x000000040000795c */ /* 0x000fe20000300000 */
.L_x_125:
[----:B------:R-:W-:-:S04]  /*73f0*/  UIADD3 UR4, UR5, 0xc8, URZ ;  /* 0x000000c805047890 */ /* 0x000fc8000fffe03f */
[----:B------:R-:W-:-:S09]  /*7400*/  UPRMT UR4, UR36, 0x654, UR4 ;  /* 0x0000065424047896 */ /* 0x000fd20008000004 */
[----:B------:R-:W-:Y:S01]  /*7410*/  SYNCS.ARRIVE.TRANS64.RED.A1T0 RZ, [UR4], RZ ;  /* 0x000000ffffff79a7 */ /* 0x000fe20008100404 */
[----:B------:R-:W-:Y:S05]  /*7420*/  @!P2 BRA `(.L_x_126) ;  /* 0x000000000004a947 */ /* 0x000fea0003800000 */
[----:B------:R-:W-:Y:S01]  /*7430*/  BPT.TRAP 0x1 ;  /* 0x000000040000795c */ /* 0x000fe20000300000 */
.L_x_126:
[----:B------:R-:W4:Y:S02]  /*7440*/  SYNCS.PHASECHK.TRANS64.TRYWAIT P1, [UR5+0xf0], R4 ;  /* 0x0000f004ff0075a7 */ /* 0x000f240008020145 */
[----:B----4-:R-:W-:Y:S05]  /*7450*/  @!P1 BRA `(.L_x_127) ;  /* 0x0000002000909947 */ /* 0x010fea0003800000 */
.L_x_186:
        /* <DEDUP_REMOVED lines=12> */
[----:B----4-:R-:W-:Y:S05]  /*7520*/  @!P2 BRA `(.L_x_130) ;  /* 0x000000000004a947 */ /* 0x010fea0003800000 */
[----:B------:R-:W-:Y:S01]  /*7530*/  BPT.TRAP 0x1 ;  /* 0x000000040000795c */ /* 0x000fe20000300000 */
.L_x_130:
[----:B-123--:R-:W1:Y:S02]  /*7540*/  LDC R5, c[0x0][0x800] ;  /* 0x00020000ff057b82 */ /* 0x00ee640000000800 */
[----:B-1----:R4:W-:Y:S02]  /*7550*/  SYNCS.ARRIVE.TRANS64.RED.A0TR RZ, [UR5+0xd0], R5 ;  /* 0x0000d005ffff79a7 */ /* 0x0029e40008300405 */
.L_x_129:
[----:B------:R-:W-:Y:S05]  /*7560*/  BSYNC B0 ;  /* 0x0000000000007941 */ /* 0x000fea0003800000 */
.L_x_128:
[----:B------:R-:W-:Y:S05]  /*7570*/  @!P2 BRA `(.L_x_131) ;  /* 0x000000000004a947 */ /* 0x000fea0003800000 */
[----:B------:R-:W-:Y:S01]  /*7580*/  BPT.TRAP 0x1 ;  /* 0x000000040000795c */ /* 0x000fe20000300000 */
.L_x_131:
[----:B------:R-:W-:-:S04]  /*7590*/  UIADD3 UR4, UR5, 0xd0, URZ ;  /* 0x000000d005047890 */ /* 0x000fc8000fffe03f */
[----:B------:R-:W-:-:S09]  /*75a0*/  UPRMT UR4, UR36, 0x654, UR4 ;  /* 0x0000065424047896 */ /* 0x000fd20008000004 */
[----:B------:R-:W-:Y:S01]  /*75b0*/  SYNCS.ARRIVE.TRANS64.RED.A1T0 RZ, [UR4], RZ ;  /* 0x000000ffffff79a7 */ /* 0x000fe20008100404 */
[----:B------:R-:W-:Y:S05]  /*75c0*/  @!P2 BRA `(.L_x_132) ;  /* 0x000000000004a947 */ /* 0x000fea0003800000 */
[----:B------:R-:W-:Y:S01]  /*75d0*/  BPT.TRAP 0x1 ;  /* 0x000000040000795c */ /* 0x000fe20000300000 */
.L_x_132:
[----:B------:R-:W5:Y:S02]  /*75e0*/  SYNCS.PHASECHK.TRANS64.TRYWAIT P1, [UR5+0xf8], R4 ;  /* 0x0000f804ff0075a7 */ /* 0x000f640008020145 */
[----:B-----5:R-:W-:Y:S05]  /*75f0*/  @!P1 BRA `(.L_x_133) ;  /* 0x0000002000409947 */ /* 0x020fea0003800000 */
.L_x_187:
[----:B------:R-:W-:Y:S04]  /*7600*/  BSSY B0, `(.L_x_134) ;  /* 0x0000010000007945 */ /* 0x000fe80003800000 */
[----:B------:R-:W-:Y:S05]  /*7610*/  @!P0 BRA `(.L_x_135) ;  /* 0x0000000000388947 */ /* 0x000fea0003800000 */
[----:B------:R-:W-:Y:S01]  /*7620*/  R2UR UR20, R6 ;  /* 0x00000000061472ca */ /* 0x000fe200000e0000 */
[----:B------:R-:W-:Y:S02]  /*7630*/  UIADD3 UR8, UP0, UR6, 0x3f0, URZ ;  /* 0x000003f006087890 */ /* 0x000fe4000ff1e03f */
        /* <DEDUP_REMOVED lines=8> */
[----:B-1----:R-:W-:Y:S05]  /*76c0*/  @!P2 BRA `(.L_x_136) ;  /* 0x000000000004a947 */ /* 0x002fea0003800000 */
[----:B------:R-:W-:Y:S01]  /*76d0*/  BPT.TRAP 0x1 ;  /* 0x000000040000795c */ /* 0x000fe20000300000 */
.L_x_136:
[----:B------:R-:W1:Y:S02]  /*76e0*/  LDC R4, c[0x0][0x800] ;  /* 0x00020000ff047b82 */ /* 0x000e640000000800 */
[----:B-1----:R1:W-:Y:S02]  /*76f0*/  SYNCS.ARRIVE.TRANS64.RED.A0TR RZ, [UR5+0xd8], R4 ;  /* 0x0000d804ffff79a7 */ /* 0x0023e40008300405 */
.L_x_135:
[----:B------:R-:W-:Y:S05]  /*7700*/  BSYNC B0 ;  /* 0x0000000000007941 */ /* 0x000fea0003800000 */
.L_x_134:
[----:B------:R-:W-:Y:S05]  /*7710*/  @!P2 BRA `(.L_x_137) ;  /* 0x000000000004a947 */ /* 0x000fea0003800000 */
[----:B------:R-:W-:Y:S01]  /*7720*/  BPT.TRAP 0x1 ;  /* 0x000000040000795c */ /* 0x000fe20000300000 */
.L_x_137:
[----:B------:R-:W-:Y:S01]  /*7730*/  IADD3 R16, P0, R16, UR38, RZ ;  /* 0x0000002610107c10 */ /* 0x000fe2000ff1e0ff */
[----:B------:R-:W-:Y:S01]  /*7740*/  UIADD3 UR4, UR5, 0xd8, URZ ;  /* 0x000000d805047890 */ /* 0x000fe2000fffe03f */
[----:B------:R-:W-:Y:S01]  /*7750*/  LOP3.LUT R9, R9, 0x1, RZ, 0x3c, !PT ;  /* 0x0000000109097812 */ /* 0x000fe200078e3cff */
[----:B------:R-:W-:Y:S01]  /*7760*/  IMAD.MOV.U32 R7, RZ, RZ, -0x1 ;  /* 0xffffffffff077424 */ /* 0x000fe200078e00ff */
[----:B------:R-:W-:Y:S01]  /*7770*/  IADD3.X R17, R17, UR37, RZ, P0, !PT ;  /* 0x0000002511117c10 */ /* 0x000fe200087fe4ff */
[----:B------:R-:W-:Y:S01]  /*7780*/  UPRMT UR4, UR36, 0x654, UR4 ;  /* 0x0000065424047896 */ /* 0x000fe20008000004 */
[----:B------:R-:W-:Y:S01]  /*7790*/  ISETP.GE.U32.AND P0, PT, R16, UR22, PT ;  /* 0x0000001610007c0c */ /* 0x000fe2000bf06070 */
[----:B------:R-:W-:Y:S01]  /*77a0*/  IMAD.MOV.U32 R6, RZ, RZ, -0x1 ;  /* 0xffffffffff067424 */ /* 0x000fe200078e00ff */
[----:B-1----:R-:W-:Y:S02]  /*77b0*/  PRMT R4, RZ, 0x7610, R4 ;  /* 0x00007610ff047816 */ /* 0x002fe40000000004 */
[----:B------:R-:W-:-:S02]  /*77c0*/  ISETP.GE.U32.AND.EX P0, PT, R17, UR23, PT, P0 ;  /* 0x0000001711007c0c */ /* 0x000fc4000bf06100 */
[----:B------:R-:W-:Y:S02]  /*77d0*/  MOV R20, 0xffffffff ;  /* 0xffffffff00147802 */ /* 0x000fe40000000f00 */
[----:B------:R-:W-:Y:S09]  /*77e0*/  SYNCS.ARRIVE.TRANS64.RED.A1T0 RZ, [UR4], RZ ;  /* 0x000000ffffff79a7 */ /* 0x000ff20008100404 */
[----:B------:R-:W-:Y:S05]  /*77f0*/  @P0 BRA `(.L_x_138) ;  /* 0x0000000400580947 */ /* 0x000fea0003800000 */
[----:B------:R-:W1:Y:S01]  /*7800*/  S2R R18, SR_CTAID.X ;  /* 0x0000000000127919 */ /* 0x000e620000002500 */
[----:B------:R-:W5:Y:S01]  /*7810*/  LDC.64 R14, c[0x0][0x8d0] ;  /* 0x00023400ff0e7b82 */ /* 0x000f620000000a00 */
[----:B------:R-:W-:Y:S01]  /*7820*/  ULDC UR4, c[0x0][0x150] ;  /* 0x0000540000047ab9 */ /* 0x000fe20000000800 */
[----:B------:R-:W-:Y:S01]  /*7830*/  IMAD.MOV.U32 R22, RZ, RZ, R17 ;  /* 0x000000ffff167224 */ /* 0x000fe200078e0011 */
[----:B------:R-:W1:Y:S05]  /*7840*/  S2R R20, SR_CTAID.Y ;  /* 0x0000000000147919 */ /* 0x000e6a0000002600 */
[----:B--234-:R-:W2:Y:S08]  /*7850*/  LDC R5, c[0x0][0x144] ;  /* 0x00005100ff057b82 */ /* 0x01ceb00000000800 */
[----:B------:R-:W3:Y:S01]  /*7860*/  LDC R21, c[0x0][0x8d8] ;  /* 0x00023600ff157b82 */ /* 0x000ee20000000800 */
[----:B-----5:R-:W-:-:S04]  /*7870*/  ISETP.NE.U32.AND P0, PT, R14, RZ, PT ;  /* 0x000000ff0e00720c */ /* 0x020fc80003f05070 */
[----:B------:R-:W-:Y:S02]  /*7880*/  ISETP.NE.AND.EX P0, PT, R15, RZ, PT, P0 ;  /* 0x000000ff0f00720c */ /* 0x000fe40003f05300 */
[----:B-1----:R-:W-:Y:S02]  /*7890*/  I2FP.F32.U32 R4, R18 ;  /* 0x0000001200047245 */ /* 0x002fe40000201000 */
[----:B------:R-:W-:-:S03]  /*78a0*/  I2FP.F32.U32 R23, R20 ;  /* 0x0000001400177245 */ /* 0x000fc60000201000 */
[----:B------:R-:W-:-:S06]  /*78b0*/  FMUL R4, R4, UR4 ;  /* 0x0000000404047c20 */ /* 0x000fcc0008400000 */
[----:B------:R-:W1:Y:S02]  /*78c0*/  F2I.U32.TRUNC.NTZ R4, R4 ;  /* 0x0000000400047305 */ /* 0x000e64000020f000 */
[----:B-1----:R-:W-:-:S04]  /*78d0*/  IMAD.MOV R6, RZ, RZ, -R4 ;  /* 0x000000ffff067224 */ /* 0x002fc800078e0a04 */
[----:B--2---:R-:W-:Y:S02]  /*78e0*/  IMAD R18, R5, R6, R18 ;  /* 0x0000000605127224 */ /* 0x004fe400078e0212 */
[----:B------:R-:W-:Y:S01]  /*78f0*/  IMAD.MOV.U32 R6, RZ, RZ, R16 ;  /* 0x000000ffff067224 */ /* 0x000fe200078e0010 */
[----:B---3--:R-:W-:Y:S06]  /*7900*/  @!P0 BRA `(.L_x_139) ;  /* 0x0000000000308947 */ /* 0x008fec0003800000 */
[----:B------:R-:W1:Y:S02]  /*7910*/  LDC R5, c[0x0][0x8dc] ;  /* 0x00023700ff057b82 */ /* 0x000e640000000800 */
[----:B-1----:R-:W-:-:S05]  /*7920*/  IADD3 R5, P0, R16, R5, RZ ;  /* 0x0000000510057210 */ /* 0x002fca0007f1e0ff */
[----:B------:R-:W-:-:S04]  /*7930*/  IMAD.X R19, RZ, RZ, R17, P0 ;  /* 0x000000ffff137224 */ /* 0x000fc800000e0611 */
[----:B------:R-:W-:-:S04]  /*7940*/  IMAD.WIDE.U32 R6, R19, R14, RZ ;  /* 0x0000000e13067225 */ /* 0x000fc800078e00ff */
[----:B------:R-:W-:-:S04]  /*7950*/  IMAD.WIDE.U32 R6, P0, R5, R15, R6 ;  /* 0x0000000f05067225 */ /* 0x000fc80007800006 */
[----:B------:R-:W-:-:S04]  /*7960*/  IMAD.WIDE.U32 R4, R5, R14, RZ ;  /* 0x0000000e05047225 */ /* 0x000fc800078e00ff */
[----:B------:R-:W-:Y:S01]  /*7970*/  IMAD.MOV.U32 R4, RZ, RZ, R7 ;  /* 0x000000ffff047224 */ /* 0x000fe200078e0007 */
[----:B------:R-:W-:Y:S02]  /*7980*/  IADD3 RZ, P1, R5, R6, RZ ;  /* 0x0000000605ff7210 */ /* 0x000fe40007f3e0ff */
[----:B------:R-:W-:-:S03]  /*7990*/  IADD3.X R5, RZ, RZ, RZ, P0, !PT ;  /* 0x000000ffff057210 */ /* 0x000fc600007fe4ff */
[----:B------:R-:W-:-:S04]  /*79a0*/  IMAD.WIDE.U32.X R4, R19, R15, R4, P1 ;  /* 0x0000000f13047225 */ /* 0x000fc800008e0404 */
[----:B------:R-:W-:Y:S02]  /*79b0*/  IMAD.MOV.U32 R6, RZ, RZ, R4 ;  /* 0x000000ffff067224 */ /* 0x000fe400078e0004 */
[----:B------:R-:W-:-:S07]  /*79c0*/  IMAD.MOV.U32 R22, RZ, RZ, R5 ;  /* 0x000000ffff167224 */ /* 0x000fce00078e0005 */
.L_x_139:
[----:B------:R-:W-:Y:S01]  /*79d0*/  ULDC UR4, c[0x0][0x154] ;  /* 0x0000550000047ab9 */ /* 0x000fe20000000800 */
[----:B------:R-:W1:Y:S01]  /*79e0*/  LDC R7, c[0x0][0x148] ;  /* 0x00005200ff077b82 */ /* 0x000e620000000800 */
[----:B------:R-:W-:Y:S01]  /*79f0*/  FMUL R14, R23, UR4 ;  /* 0x00000004170e7c20 */ /* 0x000fe20008400000 */
[----:B------:R-:W-:Y:S02]  /*7a00*/  ISETP.NE.AND P2, PT, R2, 0x1, PT ;  /* 0x000000010200780c */ /* 0x000fe40003f45270 */
[-CC-:B------:R-:W-:Y:S02]  /*7a10*/  SHF.R.U64 R19, R6, R21.reuse, R22.reuse ;  /* 0x0000001506137219 */ /* 0x180fe40000001216 */
[----:B------:R-:W-:Y:S01]  /*7a20*/  SHF.R.U32.HI R21, RZ, R21, R22 ;  /* 0x00000015ff157219 */ /* 0x000fe20000011616 */
[----:B------:R-:W2:Y:S01]  /*7a30*/  F2I.U32.TRUNC.NTZ R14, R14 ;  /* 0x0000000e000e7305 */ /* 0x000ea2000020f000 */
[----:B------:R-:W3:Y:S01]  /*7a40*/  LDC.64 R4, c[0x0][0x8c8] ;  /* 0x00023200ff047b82 */ /* 0x000ee20000000a00 */
[----:B------:R-:W-:-:S05]  /*7a50*/  IADD3 R23, P0, RZ, -R19, RZ ;  /* 0x80000013ff177210 */ /* 0x000fca0007f1e0ff */
[----:B------:R-:W-:Y:S02]  /*7a60*/  IMAD.X R21, RZ, RZ, ~R21, P0 ;  /* 0x000000ffff157224 */ /* 0x000fe400000e0e15 */
[----:B------:R-:W4:Y:S01]  /*7a70*/  LDC R22, c[0x0][0x8c0] ;  /* 0x00023000ff167b82 */ /* 0x000f220000000800 */
[----:B--2---:R-:W-:-:S07]  /*7a80*/  IMAD.MOV R15, RZ, RZ, -R14 ;  /* 0x000000ffff0f7224 */ /* 0x004fce00078e0a0e */
[----:B------:R-:W2:Y:S01]  /*7a90*/  LDC R26, c[0x0][0x8f0] ;  /* 0x00023c00ff1a7b82 */ /* 0x000ea20000000800 */
[----:B-1----:R-:W-:-:S07]  /*7aa0*/  @P2 IMAD R18, R7, R15, R20 ;  /* 0x0000000f07122224 */ /* 0x002fce00078e0214 */
[----:B------:R-:W1:Y:S01]  /*7ab0*/  LDC.64 R14, c[0x0][0x8e8] ;  /* 0x00023a00ff0e7b82 */ /* 0x000e620000000a00 */
[----:B---3--:R-:W-:-:S04]  /*7ac0*/  IMAD R6, R21, R4, RZ ;  /* 0x0000000415067224 */ /* 0x008fc800078e02ff */
[C---:B------:R-:W-:Y:S02]  /*7ad0*/  IMAD R7, R23.reuse, R5, R6 ;  /* 0x0000000517077224 */ /* 0x040fe400078e0206 */
[----:B------:R-:W-:Y:S01]  /*7ae0*/  IMAD.WIDE.U32 R4, R23, R4, R16 ;  /* 0x0000000417047225 */ /* 0x000fe200078e0010 */
[----:B------:R-:W3:Y:S03]  /*7af0*/  LDC R21, c[0x0][0x8b0] ;  /* 0x00022c00ff157b82 */ /* 0x000ee60000000800 */
[----:B------:R-:W-:-:S05]  /*7b00*/  IMAD.IADD R5, R5, 0x1, R7 ;  /* 0x0000000105057824 */ /* 0x000fca00078e0207 */
[----:B------:R-:W5:Y:S01]  /*7b10*/  LDC R6, c[0x0][0x900] ;  /* 0x00024000ff067b82 */ /* 0x000f620000000800 */
[-CC-:B----4-:R-:W-:Y:S02]  /*7b20*/  SHF.R.U64 R25, R4, R22.reuse, R5.reuse ;  /* 0x0000001604197219 */ /* 0x190fe40000001205 */
[----:B------:R-:W-:-:S05]  /*7b30*/  SHF.R.U32.HI R4, RZ, R22, R5 ;  /* 0x00000016ff047219 */ /* 0x000fca0000011605 */
[----:B------:R-:W4:Y:S01]  /*7b40*/  LDC R22, c[0x0][0x8e0] ;  /* 0x00023800ff167b82 */ /* 0x000f220000000800 */
[----:B-1----:R-:W-:-:S04]  /*7b50*/  ISETP.NE.U32.AND P0, PT, R14, RZ, PT ;  /* 0x000000ff0e00720c */ /* 0x002fc80003f05070 */
[----:B------:R-:W-:-:S03]  /*7b60*/  ISETP.NE.AND.EX P0, PT, R15, RZ, PT, P0 ;  /* 0x000000ff0f00720c */ /* 0x000fc60003f05300 */
[----:B------:R-:W1:Y:S01]  /*7b70*/  LDC R23, c[0x0][0x8b8] ;  /* 0x00022e00ff177b82 */ /* 0x000e620000000800 */
[-CC-:B---3--:R-:W-:Y:S02]  /*7b80*/  SHF.R.U32.HI R5, RZ, R21.reuse, R4.reuse ;  /* 0x00000015ff057219 */ /* 0x188fe40000011604 */
[----:B------:R-:W-:-:S05]  /*7b90*/  SHF.R.U64 R24, R25, R21, R4 ;  /* 0x0000001519187219 */ /* 0x000fca0000001204 */
[----:B------:R-:W3:Y:S01]  /*7ba0*/  LDC R20, c[0x0][0x8a8] ;  /* 0x00022a00ff147b82 */ /* 0x000ee20000000800 */
[-CC-:B-----5:R-:W-:Y:S02]  /*7bb0*/  SHF.R.U32.HI R27, RZ, R6.reuse, R5.reuse ;  /* 0x00000006ff1b7219 */ /* 0x1a0fe40000011605 */
[----:B------:R-:W-:-:S03]  /*7bc0*/  SHF.R.U64 R21, R24, R6, R5 ;  /* 0x0000000618157219 */ /* 0x000fc60000001205 */
[----:B------:R-:W-:Y:S01]  /*7bd0*/  IMAD.MOV.U32 R5, RZ, RZ, R27 ;  /* 0x000000ffff057224 */ /* 0x000fe200078e001b */
[----:B------:R-:W-:Y:S01]  /*7be0*/  MOV R4, R21 ;  /* 0x0000001500047202 */ /* 0x000fe20000000f00 */
[----:B--2---:R-:W-:Y:S06]  /*7bf0*/  @!P0 BRA `(.L_x_140) ;  /* 0x0000000000288947 */ /* 0x004fec0003800000 */
[----:B------:R-:W2:Y:S02]  /*7c00*/  LDC R4, c[0x0][0x8f4] ;  /* 0x00023d00ff047b82 */ /* 0x000ea40000000800 */
[----:B--2---:R-:W-:-:S05]  /*7c10*/  IADD3 R5, P0, R21, R4, RZ ;  /* 0x0000000415057210 */ /* 0x004fca0007f1e0ff */
[----:B------:R-:W-:-:S04]  /*7c20*/  IMAD.X R27, RZ, RZ, R27, P0 ;  /* 0x000000ffff1b7224 */ /* 0x000fc800000e061b */
[----:B------:R-:W-:-:S04]  /*7c30*/  IMAD.WIDE.U32 R6, R27, R14, RZ ;  /* 0x0000000e1b067225 */ /* 0x000fc800078e00ff */
[----:B------:R-:W-:-:S04]  /*7c40*/  IMAD.WIDE.U32 R6, P0, R5, R15, R6 ;  /* 0x0000000f05067225 */ /* 0x000fc80007800006 */
[----:B------:R-:W-:-:S04]  /*7c50*/  IMAD.WIDE.U32 R4, R5, R14, RZ ;  /* 0x0000000e05047225 */ /* 0x000fc800078e00ff */
[----:B------:R-:W-:Y:S01]  /*7c60*/  IMAD.MOV.U32 R4, RZ, RZ, R7 ;  /* 0x000000ffff047224 */ /* 0x000fe200078e0007 */
[----:B------:R-:W-:Y:S01]  /*7c70*/  IADD3 RZ, P1, R5, R6, RZ ;  /* 0x0000000605ff7210 */ /* 0x000fe20007f3e0ff */
[----:B------:R-:W-:-:S04]  /*7c80*/  IMAD.X R5, RZ, RZ, RZ, P0 ;  /* 0x000000ffff057224 */ /* 0x000fc800000e06ff */
[----:B------:R-:W-:-:S08]  /*7c90*/  IMAD.WIDE.U32.X R4, R27, R15, R4, P1 ;  /* 0x0000000f1b047225 */ /* 0x000fd000008e0404 */
.L_x_140:
[----:B------:R-:W-:Y:S02]  /*7ca0*/  SHF.R.U64 R26, R4, R26, R5 ;  /* 0x0000001a041a7219 */ /* 0x000fe40000001205 */
[----:B------:R-:W-:Y:S02]  /*7cb0*/  LOP3.LUT R5, R24, R13, RZ, 0xc0, !PT ;  /* 0x0000000d18057212 */ /* 0x000fe400078ec0ff */
[----:B------:R-:W-:Y:S01]  /*7cc0*/  LOP3.LUT R25, R25, R12, RZ, 0xc0, !PT ;  /* 0x0000000c19197212 */ /* 0x000fe200078ec0ff */
[----:B------:R-:W-:Y:S01]  /*7cd0*/  IMAD.MOV R4, RZ, RZ, -R26 ;  /* 0x000000ffff047224 */ /* 0x000fe200078e0a1a */
[----:B------:R-:W-:Y:S01]  /*7ce0*/  MOV R6, R19 ;  /* 0x0000001300067202 */ /* 0x000fe20000000f00 */
[----:B------:R-:W-:Y:S02]  /*7cf0*/  IMAD R5, R10, R26, R5 ;  /* 0x0000001a0a057224 */ /* 0x000fe400078e0205 */
[----:B----4-:R-:W-:Y:S02]  /*7d00*/  IMAD R21, R4, R22, R21 ;  /* 0x0000001604157224 */ /* 0x010fe400078e0215 */
[----:B-1----:R-:W-:-:S02]  /*7d10*/  IMAD R18, R5, R23, R18 ;  /* 0x0000001705127224 */ /* 0x002fc400078e0212 */
[----:B---3--:R-:W-:Y:S02]  /*7d20*/  IMAD R21, R21, R20, R25 ;  /* 0x0000001415157224 */ /* 0x008fe400078e0219 */
[----:B------:R-:W-:-:S03]  /*7d30*/  IMAD.MOV.U32 R4, RZ, RZ, 0x1 ;  /* 0x00000001ff047424 */ /* 0x000fc600078e00ff */
[----:B------:R-:W-:Y:S02]  /*7d40*/  SEL R7, R21, R18, !P2 ;  /* 0x0000001215077207 */ /* 0x000fe40005000000 */
[----:B------:R-:W-:-:S07]  /*7d50*/  SEL R20, R18, R21, !P2 ;  /* 0x0000001512147207 */ /* 0x000fce0005000000 */
.L_x_138:
[----:B------:R-:W-:-:S13]  /*7d60*/  LOP3.LUT P0, RZ, R4, 0xff, RZ, 0xc0, !PT ;  /* 0x000000ff04ff7812 */ /* 0x000fda000780c0ff */
[----:B------:R-:W-:Y:S05]  /*7d70*/  @P0 BRA `(.L_x_141) ;  /* 0xfffffff000580947 */ /* 0x000fea000383ffff */
.L_x_109:
[----:B------:R-:W-:Y:S01]  /*7d80*/  ELECT P0, URZ, PT ;  /* 0x00000000003f782f */ /* 0x000fe20003800000 */
[----:B------:R-:W-:-:S12]  /*7d90*/  BSSY B0, `(.L_x_142) ;  /* 0x000001b000007945 */ /* 0x000fd80003800000 */
[----:B------:R-:W-:Y:S05]  /*7da0*/  @!P0 BRA `(.L_x_143) ;  /* 0x0000000000648947 */ /* 0x000fea0003800000 */
[----:B------:R-:W-:-:S04]  /*7db0*/  LOP3.LUT R0, R0, 0x2, RZ, 0xfc, !PT ;  /* 0x0000000200007812 */ /* 0x000fc800078efcff */
[----:B------:R-:W-:-:S13]  /*7dc0*/  ISETP.NE.AND P1, PT, R0, 0x3, PT ;  /* 0x000000030000780c */ /* 0x000fda0003f25270 */
[----:B------:R-:W-:Y:S05]  /*7dd0*/  @!P1 BRA `(.L_x_144) ;  /* 0x0000000000049947 */ /* 0x000fea0003800000 */
[----:B------:R-:W-:Y:S01]  /*7de0*/  BPT.TRAP 0x1 ;  /* 0x000000040000795c */ /* 0x000fe20000300000 */
.L_x_144:
[----:B------:R-:W-:Y:S01]  /*7df0*/  IMAD.U32 R3, RZ, RZ, UR36 ;  /* 0x00000024ff037e24 */ /* 0x000fe2000f8e00ff */
[----:B------:R-:W-:Y:S02]  /*7e00*/  MOV R2, 0x400 ;  /* 0x0000040000027802 */ /* 0x000fe40000000f00 */
[----:B------:R-:W-:Y:S02]  /*7e10*/  SHF.L.U32 R0, R9, 0x1f, RZ ;  /* 0x0000001f09007819 */ /* 0x000fe400000006ff */
[----:B------:R-:W-:-:S04]  /*7e20*/  LEA R3, R3, R2, 0x18 ;  /* 0x0000000203037211 */ /* 0x000fc800078ec0ff */
[----:B------:R-:W1:Y:S02]  /*7e30*/  SYNCS.PHASECHK.TRANS64.TRYWAIT P0, [R3+URZ+0xe0], R0 ;  /* 0x0000e000030075a7 */ /* 0x000e64000800017f */
[----:B-1----:R-:W-:Y:S05]  /*7e40*/  @!P0 BRA `(.L_x_145) ;  /* 0x0000001800448947 */ /* 0x002fea0003800000 */
.L_x_188:
[----:B------:R-:W-:Y:S05]  /*7e50*/  @!P1 BRA `(.L_x_146) ;  /* 0x0000000000049947 */ /* 0x000fea0003800000 */
[----:B------:R-:W-:Y:S01]  /*7e60*/  BPT.TRAP 0x1 ;  /* 0x000000040000795c */ /* 0x000fe20000300000 */
.L_x_146:
[----:B------:R-:W1:Y:S02]  /*7e70*/  SYNCS.PHASECHK.TRANS64.TRYWAIT P0, [R3+URZ+0xe8], R0 ;  /* 0x0000e800030075a7 */ /* 0x000e64000800017f */
[----:B-1----:R-:W-:Y:S05]  /*7e80*/  @!P0 BRA `(.L_x_147) ;  /* 0x0000001800488947 */ /* 0x002fea0003800000 */
.L_x_189:
[----:B------:R-:W-:Y:S05]  /*7e90*/  @!P1 BRA `(.L_x_148) ;  /* 0x0000000000049947 */ /* 0x000fea0003800000 */
[----:B------:R-:W-:Y:S01]  /*7ea0*/  BPT.TRAP 0x1 ;  /* 0x000000040000795c */ /* 0x000fe20000300000 */
.L_x_148:
[----:B------:R-:W1:Y:S02]  /*7eb0*/  SYNCS.PHASECHK.TRANS64.TRYWAIT P0, [R3+URZ+0xf0], R0 ;  /* 0x0000f000030075a7 */ /* 0x000e64000800017f */
[----:B-1----:R-:W-:Y:S05]  /*7ec0*/  @!P0 BRA `(.L_x_149) ;  /* 0x00000018004c8947 */ /* 0x002fea0003800000 */
.L_x_190:
[----:B------:R-:W-:Y:S05]  /*7ed0*/  @!P1 BRA `(.L_x_150) ;  /* 0x0000000000049947 */ /* 0x000fea0003800000 */
[----:B------:R-:W-:Y:S01]  /*7ee0*/  BPT.TRAP 0x1 ;  /* 0x000000040000795c */ /* 0x000fe20000300000 */
.L_x_150:
[----:B------:R-:W-:-:S07]  /*7ef0*/  SHF.L.U32 R0, R9, 0x1f, RZ ;  /* 0x0000001f09007819 */ /* 0x000fce00000006ff */
.L_x_151:
[----:B------:R1:W1:Y:S02]  /*7f00*/  SYNCS.PHASECHK.TRANS64.TRYWAIT P0, [R3+URZ+0xf8], R0 ;  /* 0x0000f800030075a7 */ /* 0x000264000800017f */
[----:B-1----:R-:W-:Y:S05]  /*7f10*/  @!P0 NANOSLEEP.SYNCS 0x989680 ;  /* 0x009896800000895d */ /* 0x002fea0003900000 */
[----:B------:R-:W1:Y:S02]  /*7f20*/  @!P0 SYNCS.PHASECHK.TRANS64 P0, [R3+URZ+0xf8], R0 ;  /* 0x0000f800030085a7 */ /* 0x000e64000800007f */
[----:B-1----:R-:W-:Y:S05]  /*7f30*/  @!P0 BRA `(.L_x_151) ;  /* 0xfffffffc00f08947 */ /* 0x002fea000383ffff */
.L_x_143:
[----:B------:R-:W-:Y:S05]  /*7f40*/  BSYNC B0 ;  /* 0x0000000000007941 */ /* 0x000fea0003800000 */
.L_x_142:
[----:B------:R-:W-:Y:S05]  /*7f50*/  EXIT ;  /* 0x000000000000794d */ /* 0x000fea0003800000 */
.L_x_104:
[----:B------:R-:W-:Y:S01]  /*7f60*/  LOP3.LUT P0, RZ, R12, 0xff, RZ, 0xc0, !PT ;  /* 0x000000ff0cff7812 */ /* 0x000fe2000780c0ff */
[----:B------:R-:W-:Y:S02]  /*7f70*/  IMAD.MOV.U32 R0, RZ, RZ, 0x1 ;  /* 0x00000001ff007424 */ /* 0x000fe400078e00ff */
[----:B------:R-:W-:-:S10]  /*7f80*/  IMAD.MOV.U32 R12, RZ, RZ, RZ ;  /* 0x000000ffff0c7224 */ /* 0x000fd400078e00ff */
[----:B------:R-:W-:Y:S05]  /*7f90*/  @!P0 BRA `(.L_x_152) ;  /* 0x0000000c00188947 */ /* 0x000fea0003800000 */
[----:B------:R-:W1:Y:S01]  /*7fa0*/  LDC R0, c[0x0][0x28c] ;  /* 0x0000a300ff007b82 */ /* 0x000e620000000800 */
[----:B------:R-:W-:Y:S01]  /*7fb0*/  ULDC UR6, c[0x0][0x900] ;  /* 0x0002400000067ab9 */ /* 0x000fe20000000800 */
[----:B------:R-:W-:Y:S01]  /*7fc0*/  UMOV UR7, 0xffffffff ;  /* 0xffffffff00077882 */ /* 0x000fe20000000000 */
[----:B------:R-:W-:Y:S01]  /*7fd0*/  BSSY B0, `(.L_x_152) ;  /* 0x00000c2000007945 */ /* 0x000fe20003800000 */
[----:B------:R-:W-:Y:S01]  /*7fe0*/  USHF.L.U32 UR4, UR36, 0x6, URZ ;  /* 0x0000000624047899 */ /* 0x000fe2000800063f */
[----:B------:R-:W-:Y:S01]  /*7ff0*/  IMAD.MOV.U32 R10, RZ, RZ, 0x1 ;  /* 0x00000001ff0a7424 */ /* 0x000fe200078e00ff */
[----:B------:R-:W-:Y:S01]  /*8000*/  USHF.L.U32 UR7, UR7, UR6, URZ ;  /* 0x0000000607077299 */ /* 0x000fe2000800063f */
[----:B------:R-:W-:Y:S01]  /*8010*/  LOP3.LUT R9, R19, 0x2, RZ, 0xfc, !PT ;  /* 0x0000000213097812 */ /* 0x000fe200078efcff */
[----:B------:R-:W-:Y:S01]  /*8020*/  ULDC UR5, c[0x0][0x8a8] ;  /* 0x00022a0000057ab9 */ /* 0x000fe20000000800 */
[----:B------:R-:W-:Y:S01]  /*8030*/  MOV R12, RZ ;  /* 0x000000ff000c7202 */ /* 0x000fe20000000f00 */
[----:B------:R-:W-:Y:S01]  /*8040*/  UMOV UR8, 0x1 ;  /* 0x0000000100087882 */ /* 0x000fe20000000000 */
[----:B------:R-:W-:-:S02]  /*8050*/  USHF.L.U32 UR22, UR36, 0xc, URZ ;  /* 0x0000000c24167899 */ /* 0x000fc4000800063f */
[----:B------:R-:W-:Y:S02]  /*8060*/  ULOP3.LUT UR4, UR4, 0x40, URZ, 0xc0, !UPT ;  /* 0x0000004004047892 */ /* 0x000fe4000f8ec03f */
[----:B------:R-:W-:Y:S02]  /*8070*/  UIADD3 UR5, UR5, -0x1, URZ ;  /* 0xffffffff05057890 */ /* 0x000fe4000fffe03f */
[----:B------:R-:W-:Y:S02]  /*8080*/  USHF.L.U32 UR18, UR8, UR6, URZ ;  /* 0x0000000608127299 */ /* 0x000fe4000800063f */
[----:B------:R-:W-:Y:S01]  /*8090*/  ULOP3.LUT UR17, URZ, UR7, URZ, 0x33, !UPT ;  /* 0x000000073f117292 */ /* 0x000fe2000f8e333f */
[----:B------:R-:W-:Y:S01]  /*80a0*/  ULDC.64 UR20, c[0x0][0x198] ;  /* 0x0000660000147ab9 */ /* 0x000fe20000000a00 */
[----:B-1----:R-:W-:-:S05]  /*80b0*/  VIADD R0, R0, 0x3f ;  /* 0x0000003f00007836 */ /* 0x002fca0000000000 */
[----:B------:R-:W-:-:S04]  /*80c0*/  SHF.R.S32.HI R3, RZ, 0x1f, R0 ;  /* 0x0000001fff037819 */ /* 0x000fc80000011400 */
[----:B------:R-:W-:Y:S01]  /*80d0*/  LEA.HI R3, R3, R0, RZ, 0x6 ;  /* 0x0000000003037211 */ /* 0x000fe200078f30ff */
[----:B------:R-:W-:-:S03]  /*80e0*/  IMAD.MOV.U32 R0, RZ, RZ, 0x1 ;  /* 0x00000001ff007424 */ /* 0x000fc600078e00ff */
[----:B------:R-:W-:-:S05]  /*80f0*/  SHF.R.S32.HI R3, RZ, 0x6, R3 ;  /* 0x00000006ff037819 */ /* 0x000fca0000011403 */
[----:B------:R-:W-:-:S07]  /*8100*/  VIADD R8, R3, 0x1 ;  /* 0x0000000103087836 */ /* 0x000fce0000000000 */
.L_x_163:
[----:B------:R-:W-:-:S03]  /*8110*/  UMOV UR6, 0xffffffff ;  /* 0xffffffff00067882 */ /* 0x000fc60000000000 */
[----:B------:R-:W-:Y:S05]  /*8120*/  BRA.DIV UR6, `(.L_x_153) ;  /* 0x0000001606c87947 */ /* 0x000fea000b800000 */
[----:B------:R-:W-:-:S13]  /*8130*/  ELECT P6, URZ, PT ;  /* 0x00000000003f782f */ /* 0x000fda00038c0000 */
.L_x_193:
[----:B------:R-:W1:Y:S01]  /*8140*/  LDC R4, c[0x0][0x28c] ;  /* 0x0000a300ff047b82 */ /* 0x000e620000000800 */
[----:B------:R-:W-:Y:S01]  /*8150*/  BSSY B1, `(.L_x_154) ;  /* 0x0000037000017945 */ /* 0x000fe20003800000 */
[----:B-1----:R-:W-:-:S13]  /*8160*/  ISETP.LT.OR P6, PT, R4, 0x1, !P6 ;  /* 0x000000010400780c */ /* 0x002fda00077c1670 */
[----:B------:R-:W-:Y:S05]  /*8170*/  @P6 BRA `(.L_x_155) ;  /* 0x0000000000d06947 */ /* 0x000fea0003800000 */
[----:B------:R-:W-:Y:S01]  /*8180*/  LEA R15, R7, UR4, 0x7 ;  /* 0x00000004070f7c11 */ /* 0x000fe2000f8e38ff */
[----:B------:R-:W-:Y:S02]  /*8190*/  IMAD.SHL.U32 R20, R20, 0x80, RZ ;  /* 0x0000008014147824 */ /* 0x000fe400078e00ff */
[----:B------:R-:W-:Y:S02]  /*81a0*/  IMAD.MOV.U32 R21, RZ, RZ, RZ ;  /* 0x000000ffff157224 */ /* 0x000fe400078e00ff */
[----:B------:R-:W-:Y:S02]  /*81b0*/  IMAD.MOV.U32 R4, RZ, RZ, R8 ;  /* 0x000000ffff047224 */ /* 0x000fe400078e0008 */
[----:B------:R-:W-:Y:S02]  /*81c0*/  IMAD.MOV.U32 R5, RZ, RZ, R0 ;  /* 0x000000ffff057224 */ /* 0x000fe400078e0000 */
[----:B------:R-:W-:-:S07]  /*81d0*/  IMAD.MOV.U32 R7, RZ, RZ, R12 ;  /* 0x000000ffff077224 */ /* 0x000fce00078e000c */
.L_x_158:
[----:B------:R-:W1:Y:S01]  /*81e0*/  S2R R14, SR_CgaCtaId ;  /* 0x00000000000e7919 */ /* 0x000e620000008800 */
[----:B------:R-:W-:Y:S02]  /*81f0*/  MOV R11, 0x400 ;  /* 0x00000400000b7802 */ /* 0x000fe40000000f00 */
[----:B------:R-:W-:-:S13]  /*8200*/  LOP3.LUT P1, RZ, R18, 0x7f, RZ, 0xc0, !PT ;  /* 0x0000007f12ff7812 */ /* 0x000fda000782c0ff */
[----:B------:R-:W2:Y:S01]  /*8210*/  @!P1 LDC R13, c[0x0][0x500] ;  /* 0x00014000ff0d9b82 */ /* 0x000ea20000000800 */
[----:B-1----:R-:W-:Y:S02]  /*8220*/  LEA R22, R14, R11, 0x18 ;  /* 0x0000000b0e167211 */ /* 0x002fe400078ec0ff */
[----:B------:R-:W-:Y:S02]  /*8230*/  SHF.L.U32 R11, R5, 0x1f, RZ ;  /* 0x0000001f050b7819 */ /* 0x000fe400000006ff */
[----:B------:R-:W-:-:S04]  /*8240*/  LEA R14, R7, R22, 0x3 ;  /* 0x00000016070e7211 */ /* 0x000fc800078e18ff */
[----:B------:R-:W1:Y:S02]  /*8250*/  SYNCS.PHASECHK.TRANS64.TRYWAIT P0, [R14+URZ+0x60], R11 ;  /* 0x0000600b0e0075a7 */ /* 0x000e64000800017f */
[----:B-12---:R-:W-:Y:S05]  /*8260*/  @!P0 BRA `(.L_x_156) ;  /* 0x0000001400988947 */ /* 0x006fea0003800000 */
.L_x_194:
[----:B-1----:R-:W-:Y:S01]  /*8270*/  PRMT R11, R9, 0x9910, RZ ;  /* 0x00009910090b7816 */ /* 0x002fe200000000ff */
[----:B------:R1:W-:Y:S03]  /*8280*/  @!P1 SYNCS.ARRIVE.TRANS64 RZ, [R14+URZ], R13 ;  /* 0x0000000d0eff99a7 */ /* 0x0003e6000800003f */
[----:B------:R-:W-:-:S13]  /*8290*/  ISETP.NE.AND P0, PT, R11, 0x2, PT ;  /* 0x000000020b00780c */ /* 0x000fda0003f05270 */
[----:B-1----:R-:W-:Y:S05]  /*82a0*/  @P0 BRA `(.L_x_157) ;  /* 0x0000000000040947 */ /* 0x002fea0003800000 */
[----:B------:R-:W-:Y:S01]  /*82b0*/  BPT.TRAP 0x1 ;  /* 0x000000040000795c */ /* 0x000fe20000300000 */
.L_x_157:
[C---:B------:R-:W-:Y:S01]  /*82c0*/  R2UR UR7, R7.reuse ;  /* 0x00000000070772ca */ /* 0x040fe200000e0000 */
[----:B------:R-:W-:Y:S01]  /*82d0*/  VIADD R4, R4, 0xffffffff ;  /* 0xffffffff04047836 */ /* 0x000fe20000000000 */
[----:B------:R-:W-:Y:S01]  /*82e0*/  R2UR UR16, R22 ;  /* 0x00000000161072ca */ /* 0x000fe200000e0000 */
[----:B------:R-:W-:Y:S01]  /*82f0*/  UIADD3 UR6, UP0, UR20, 0xf0, URZ ;  /* 0x000000f014067890 */ /* 0x000fe2000ff1e03f */
[----:B------:R-:W-:Y:S01]  /*8300*/  R2UR UR9, R14 ;  /* 0x000000000e0972ca */ /* 0x000fe200000e0000 */
[----:B------:R-:W-:Y:S01]  /*8310*/  UIADD3 UR24, UP1, UR20, 0x1f0, URZ ;  /* 0x000001f014187890 */ /* 0x000fe2000ff3e03f */
[----:B------:R-:W-:Y:S01]  /*8320*/  R2UR UR11, R20 ;  /* 0x00000000140b72ca */ /* 0x000fe200000e0000 */
[----:B------:R-:W-:Y:S01]  /*8330*/  VIADD R7, R7, 0x1 ;  /* 0x0000000107077836 */ /* 0x000fe20000000000 */
[----:B------:R-:W-:Y:S01]  /*8340*/  R2UR UR10, R21 ;  /* 0x00000000150a72ca */ /* 0x000fe200000e0000 */
[----:B------:R-:W-:Y:S01]  /*8350*/  UIADD3.X UR25, URZ, UR21, URZ, UP1, !UPT ;  /* 0x000000153f197290 */ /* 0x000fe20008ffe43f */
[----:B------:R-:W-:Y:S01]  /*8360*/  R2UR UR12, R6 ;  /* 0x00000000060c72ca */ /* 0x000fe200000e0000 */
[----:B------:R-:W-:Y:S01]  /*8370*/  UMOV UR14, 0x0 ;  /* 0x00000000000e7882 */ /* 0x000fe20000000000 */
[----:B------:R-:W-:Y:S01]  /*8380*/  R2UR UR19, R15 ;  /* 0x000000000f1372ca */ /* 0x000fe200000e0000 */
[----:B------:R-:W-:Y:S01]  /*8390*/  USHF.L.U32 UR7, UR7, 0xd, URZ ;  /* 0x0000000d07077899 */ /* 0x000fe2000800063f */
[----:B------:R-:W-:Y:S01]  /*83a0*/  ISETP.GT.AND P1, PT, R4, 0x1, PT ;  /* 0x000000010400780c */ /* 0x000fe20003f24270 */
[----:B------:R-:W-:Y:S01]  /*83b0*/  UMOV UR15, 0x10000000 ;  /* 0x10000000000f7882 */ /* 0x000fe20000000000 */
[----:B------:R-:W-:Y:S01]  /*83c0*/  ISETP.NE.AND P0, PT, R7, 0xc, PT ;  /* 0x0000000c0700780c */ /* 0x000fe20003f05270 */
[----:B------:R-:W-:Y:S01]  /*83d0*/  ULOP3.LUT UR8, UR7, 0x1000, UR22, 0xf8, !UPT ;  /* 0x0000100007087892 */ /* 0x000fe2000f8ef816 */
[----:B------:R-:W-:Y:S01]  /*83e0*/  VIADD R21, R21, 0x40 ;  /* 0x0000004015157836 */ /* 0x000fe20000000000 */
[----:B------:R-:W-:Y:S01]  /*83f0*/  UIADD3 UR13, UR16, 0x6300, UR7 ;  /* 0x00006300100d7890 */ /* 0x000fe2000fffe007 */
[----:B------:R-:W-:Y:S01]  /*8400*/  SEL R14, RZ, 0x1, P0 ;  /* 0x00000001ff0e7807 */ /* 0x000fe20000000000 */
[----:B------:R-:W-:Y:S01]  /*8410*/  UIADD3.X UR7, URZ, UR21, URZ, UP0, !UPT ;  /* 0x000000153f077290 */ /* 0x000fe200087fe43f */
[----:B------:R-:W-:Y:S01]  /*8420*/  SEL R7, R7, RZ, P0 ;  /* 0x000000ff07077207 */ /* 0x000fe20000000000 */
[----:B------:R-:W-:Y:S01]  /*8430*/  UIADD3 UR16, UR16, 0x1e300, UR8 ;  /* 0x0001e30010107890 */ /* 0x000fe2000fffe008 */
[----:B------:R-:W-:Y:S01]  /*8440*/  LOP3.LUT R5, R5, R14, RZ, 0x3c, !PT ;  /* 0x0000000e05057212 */ /* 0x000fe200078e3cff */
[----:B------:R-:W-:Y:S01]  /*8450*/  UMOV UR23, 0x30000 ;  /* 0x0003000000177882 */ /* 0x000fe20000000000 */
[----:B------:R-:W-:-:S04]  /*8460*/  UMOV UR8, UR13 ;  /* 0x0000000d00087c82 */ /* 0x000fc80008000000 */
[----:B------:R1:W-:Y:S02]  /*8470*/  UTMALDG.3D [UR8], [UR6], desc[UR14] ;  /* 0x00000e08060075b4 */ /* 0x0003e40008011000 */
[----:B-1----:R-:W-:Y:S01]  /*8480*/  UMOV UR8, UR16 ;  /* 0x0000001000087c82 */ /* 0x002fe20008000000 */
[----:B------:R-:W-:Y:S02]  /*8490*/  UMOV UR11, UR19 ;  /* 0x00000013000b7c82 */ /* 0x000fe40008000000 */
[----:B------:R1:W-:Y:S02]  /*84a0*/  UTMALDG.3D.MULTICAST [UR8], [UR24], UR23, desc[UR14] ;  /* 0x00000e08180073b4 */ /* 0x0003e40008011817 */
[----:B-1----:R-:W-:Y:S05]  /*84b0*/  @P1 BRA `(.L_x_158) ;  /* 0xfffffffc00481947 */ /* 0x002fea000383ffff */
.L_x_155:
[----:B------:R-:W-:Y:S05]  /*84c0*/  BSYNC B1 ;  /* 0x0000000000017941 */ /* 0x000fea0003800000 */
.L_x_154:
[----:B------:R-:W-:Y:S01]  /*84d0*/  LOP3.LUT P1, RZ, R10, 0xff, RZ, 0xc0, !PT ;  /* 0x000000ff0aff7812 */ /* 0x000fe2000782c0ff */
[C---:B------:R-:W-:Y:S01]  /*84e0*/  IMAD.IADD R12, R3.reuse, 0x1, R12 ;  /* 0x00000001030c7824 */ /* 0x040fe200078e020c */
[----:B------:R-:W-:Y:S01]  /*84f0*/  ULDC.64 UR6, c[0x0][0x8f8] ;  /* 0x00023e0000067ab9 */ /* 0x000fe20000000a00 */
[C---:B------:R-:W-:Y:S01]  /*8500*/  ISETP.GE.U32.AND P2, PT, R3.reuse, 0xc, PT ;  /* 0x0000000c0300780c */ /* 0x040fe20003f46070 */
[----:B------:R-:W-:Y:S01]  /*8510*/  BSSY B1, `(.L_x_159) ;  /* 0x000006b000017945 */ /* 0x000fe20003800000 */
[----:B------:R-:W-:Y:S01]  /*8520*/  IMAD.MOV.U32 R20, RZ, RZ, -0x1 ;  /* 0xffffffffff147424 */ /* 0x000fe200078e00ff */
[----:B------:R-:W-:Y:S02]  /*8530*/  ISETP.GT.U32.AND P0, PT, R12, 0xb, PT ;  /* 0x0000000b0c00780c */ /* 0x000fe40003f04070 */
[----:B------:R-:W-:Y:S02]  /*8540*/  PRMT R10, RZ, 0x7610, R10 ;  /* 0x00007610ff0a7816 */ /* 0x000fe4000000000a */
[----:B------:R-:W-:-:S03]  /*8550*/  ISETP.LT.U32.AND P0, PT, R3, 0xc, P0 ;  /* 0x0000000c0300780c */ /* 0x000fc60000701070 */
[----:B------:R-:W1:Y:S01]  /*8560*/  @P1 S2R R5, SR_CgaCtaId ;  /* 0x0000000000051919 */ /* 0x000e620000008800 */
[----:B------:R-:W-:-:S04]  /*8570*/  @P1 MOV R4, 0x400 ;  /* 0x0000040000041802 */ /* 0x000fc80000000f00 */
[----:B-1----:R-:W-:Y:S01]  /*8580*/  @P1 LEA R6, R5, R4, 0x18 ;  /* 0x0000000405061211 */ /* 0x002fe200078ec0ff */
[----:B------:R-:W-:-:S03]  /*8590*/  IMAD.WIDE.U32 R4, R12, -0x55555555, RZ ;  /* 0xaaaaaaab0c047825 */ /* 0x000fc600078e00ff */
[----:B------:R1:W-:Y:S01]  /*85a0*/  @P1 SYNCS.ARRIVE.TRANS64.A1T0 RZ, [R6+URZ+0x108], RZ ;  /* 0x000108ff06ff19a7 */ /* 0x0003e2000810003f */
[----:B------:R-:W-:Y:S02]  /*85b0*/  IADD3 R16, P1, R16, UR38, RZ ;  /* 0x0000002610107c10 */ /* 0x000fe4000ff3e0ff */
[----:B------:R-:W-:Y:S02]  /*85c0*/  SHF.R.U32.HI R7, RZ, 0x3, R5 ;  /* 0x00000003ff077819 */ /* 0x000fe40000011605 */
[----:B------:R-:W-:Y:S02]  /*85d0*/  SEL R5, RZ, 0x1, !P0 ;  /* 0x00000001ff057807 */ /* 0x000fe40004000000 */
[----:B------:R-:W-:Y:S01]  /*85e0*/  IADD3.X R17, R17, UR37, RZ, P1, !PT ;  /* 0x0000002511117c10 */ /* 0x000fe20008ffe4ff */
[----:B------:R-:W-:Y:S01]  /*85f0*/  IMAD R12, R7, -0xc, R12 ;  /* 0xfffffff4070c7824 */ /* 0x000fe200078e020c */
[----:B------:R-:W-:Y:S02]  /*8600*/  ISETP.GE.U32.AND P0, PT, R16, UR6, PT ;  /* 0x0000000610007c0c */ /* 0x000fe4000bf06070 */
[----:B------:R-:W-:-:S02]  /*8610*/  LOP3.LUT R0, R0, R5, RZ, 0x3c, !PT ;  /* 0x0000000500007212 */ /* 0x000fc400078e3cff */
[----:B------:R-:W-:Y:S02]  /*8620*/  ISETP.GE.U32.AND.EX P0, PT, R17, UR7, PT, P0 ;  /* 0x0000000711007c0c */ /* 0x000fe4000bf06100 */
[----:B------:R-:W-:Y:S01]  /*8630*/  @P2 LOP3.LUT R0, R0, 0x1, R7, 0x78, !PT ;  /* 0x0000000100002812 */ /* 0x000fe200078e7807 */
[----:B------:R-:W-:Y:S01]  /*8640*/  IMAD.MOV.U32 R7, RZ, RZ, -0x1 ;  /* 0xffffffffff077424 */ /* 0x000fe200078e00ff */
[----:B-1----:R-:W-:Y:S02]  /*8650*/  MOV R6, 0xffffffff ;  /* 0xffffffff00067802 */ /* 0x002fe40000000f00 */
[----:B------:R-:W-:-:S07]  /*8660*/  PRMT R4, RZ, 0x7610, R4 ;  /* 0x00007610ff047816 */ /* 0x000fce0000000004 */
[----:B------:R-:W-:Y:S05]  /*8670*/  @P0 BRA `(.L_x_160) ;  /* 0x0000000400500947 */ /* 0x000fea0003800000 */
[----:B------:R-:W1:Y:S01]  /*8680*/  S2R R14, SR_CTAID.X ;  /* 0x00000000000e7919 */ /* 0x000e620000002500 */
[----:B------:R-:W-:Y:S01]  /*8690*/  ULDC.64 UR6, c[0x0][0x8d0] ;  /* 0x0002340000067ab9 */ /* 0x000fe20000000a00 */
[----:B------:R-:W2:Y:S01]  /*86a0*/  LDC R15, c[0x0][0x144] ;  /* 0x00005100ff0f7b82 */ /* 0x000ea20000000800 */
[----:B------:R-:W-:Y:S01]  /*86b0*/  ISETP.NE.U32.AND P0, PT, RZ, UR6, PT ;  /* 0x00000006ff007c0c */ /* 0x000fe2000bf05070 */
[----:B------:R-:W3:Y:S01]  /*86c0*/  S2R R11, SR_CTAID.Y ;  /* 0x00000000000b7919 */ /* 0x000ee20000002600 */
[----:B------:R-:W-:Y:S01]  /*86d0*/  ULDC UR8, c[0x0][0x150] ;  /* 0x0000540000087ab9 */ /* 0x000fe20000000800 */
[----:B------:R-:W-:Y:S01]  /*86e0*/  ULDC UR9, c[0x0][0x8d8] ;  /* 0x0002360000097ab9 */ /* 0x000fe20000000800 */
[----:B------:R-:W-:Y:S01]  /*86f0*/  ISETP.NE.AND.EX P0, PT, RZ, UR7, PT, P0 ;  /* 0x00000007ff007c0c */ /* 0x000fe2000bf05300 */
[----:B------:R-:W-:Y:S01]  /*8700*/  IMAD.MOV.U32 R4, RZ, RZ, R16 ;  /* 0x000000ffff047224 */ /* 0x000fe200078e0010 */
[----:B-1----:R-:W-:-:S05]  /*8710*/  I2FP.F32.U32 R5, R14 ;  /* 0x0000000e00057245 */ /* 0x002fca0000201000 */
[----:B------:R-:W-:Y:S01]  /*8720*/  FMUL R20, R5, UR8 ;  /* 0x0000000805147c20 */ /* 0x000fe20008400000 */
[----:B------:R-:W-:-:S05]  /*8730*/  IMAD.MOV.U32 R5, RZ, RZ, R17 ;  /* 0x000000ffff057224 */ /* 0x000fca00078e0011 */
[----:B---3--:R-:W-:Y:S05]  /*8740*/  @!P0 BRA `(.L_x_161) ;  /* 0x0000000000288947 */ /* 0x008fea0003800000 */
[----:B------:R-:W-:Y:S02]  /*8750*/  ULDC UR8, c[0x0][0x8dc] ;  /* 0x0002370000087ab9 */ /* 0x000fe40000000800 */
[----:B------:R-:W-:-:S05]  /*8760*/  IADD3 R5, P0, R16, UR8, RZ ;  /* 0x0000000810057c10 */ /* 0x000fca000ff1e0ff */
[----:B------:R-:W-:-:S04]  /*8770*/  IMAD.X R13, RZ, RZ, R17, P0 ;  /* 0x000000ffff0d7224 */ /* 0x000fc800000e0611 */
[----:B------:R-:W-:-:S04]  /*8780*/  IMAD.WIDE.U32 R6, R13, UR6, RZ ;  /* 0x000000060d067c25 */ /* 0x000fc8000f8e00ff */
[----:B------:R-:W-:-:S04]  /*8790*/  IMAD.WIDE.U32 R6, P0, R5, UR7, R6 ;  /* 0x0000000705067c25 */ /* 0x000fc8000f800006 */
[----:B------:R-:W-:-:S04]  /*87a0*/  IMAD.WIDE.U32 R4, R5, UR6, RZ ;  /* 0x0000000605047c25 */ /* 0x000fc8000f8e00ff */
[----:B------:R-:W-:Y:S01]  /*87b0*/  IMAD.MOV.U32 R4, RZ, RZ, R7 ;  /* 0x000000ffff047224 */ /* 0x000fe200078e0007 */
[----:B------:R-:W-:Y:S01]  /*87c0*/  IADD3 RZ, P1, R5, R6, RZ ;  /* 0x0000000605ff7210 */ /* 0x000fe20007f3e0ff */
[----:B------:R-:W-:-:S04]  /*87d0*/  IMAD.X R5, RZ, RZ, RZ, P0 ;  /* 0x000000ffff057224 */ /* 0x000fc800000e06ff */
[----:B------:R-:W-:-:S08]  /*87e0*/  IMAD.WIDE.U32.X R4, R13, UR7, R4, P1 ;  /* 0x000000070d047c25 */ /* 0x000fd000088e0404 */
.L_x_161:
[--C-:B------:R-:W-:Y:S01]  /*87f0*/  SHF.R.U64 R13, R4, UR9, R5.reuse ;  /* 0x00000009040d7c19 */ /* 0x100fe20008001205 */
[----:B------:R-:W1:Y:S01]  /*8800*/  F2I.U32.TRUNC.NTZ R20, R20 ;  /* 0x0000001400147305 */ /* 0x000e62000020f000 */
[----:B------:R-:W-:Y:S01]  /*8810*/  SHF.R.U32.HI R4, RZ, UR9, R5 ;  /* 0x00000009ff047c19 */ /* 0x000fe20008011605 */
[----:B------:R-:W-:Y:S01]  /*8820*/  ULDC.64 UR6, c[0x0][0x8c8] ;  /* 0x0002320000067ab9 */ /* 0x000fe20000000a00 */
[----:B------:R-:W-:Y:S01]  /*8830*/  IADD3 R7, P0, RZ, -R13, RZ ;  /* 0x8000000dff077210 */ /* 0x000fe20007f1e0ff */
[----:B------:R-:W-:Y:S01]  /*8840*/  ULDC.64 UR8, c[0x0][0x8e8] ;  /* 0x00023a0000087ab9 */ /* 0x000fe20000000a00 */
[----:B------:R-:W3:Y:S03]  /*8850*/  LDC R22, c[0x0][0x148] ;  /* 0x00005200ff167b82 */ /* 0x000ee60000000800 */
[----:B------:R-:W-:Y:S01]  /*8860*/  IMAD.X R4, RZ, RZ, ~R4, P0 ;  /* 0x000000ffff047224 */ /* 0x000fe200000e0e04 */
[----:B------:R-:W-:-:S03]  /*8870*/  ISETP.NE.U32.AND P0, PT, RZ, UR8, PT ;  /* 0x00000008ff007c0c */ /* 0x000fc6000bf05070 */
[----:B------:R-:W-:Y:S01]  /*8880*/  IMAD R6, R4, UR6, RZ ;  /* 0x0000000604067c24 */ /* 0x000fe2000f8e02ff */
[----:B------:R-:W-:Y:S01]  /*8890*/  ISETP.NE.AND.EX P0, PT, RZ, UR9, PT, P0 ;  /* 0x00000009ff007c0c */ /* 0x000fe2000bf05300 */
[----:B------:R-:W-:Y:S01]  /*88a0*/  IMAD.WIDE.U32 R4, R7, UR6, R16 ;  /* 0x0000000607047c25 */ /* 0x000fe2000f8e0010 */
[----:B------:R-:W-:-:S03]  /*88b0*/  ULDC UR6, c[0x0][0x8c0] ;  /* 0x0002300000067ab9 */ /* 0x000fc60000000800 */
[----:B------:R-:W-:Y:S01]  /*88c0*/  IMAD R7, R7, UR7, R6 ;  /* 0x0000000707077c24 */ /* 0x000fe2000f8e0206 */
[----:B-1----:R-:W-:Y:S01]  /*88d0*/  IADD3 R6, -R20, RZ, RZ ;  /* 0x000000ff14067210 */ /* 0x002fe20007ffe1ff */
[----:B------:R-:W-:Y:S02]  /*88e0*/  ULDC UR7, c[0x0][0x154] ;  /* 0x0000550000077ab9 */ /* 0x000fe40000000800 */
[----:B------:R-:W-:Y:S02]  /*88f0*/  IMAD.IADD R5, R5, 0x1, R7 ;  /* 0x0000000105057824 */ /* 0x000fe400078e0207 */
[----:B--2---:R-:W-:Y:S01]  /*8900*/  IMAD R14, R15, R6, R14 ;  /* 0x000000060f0e7224 */ /* 0x004fe200078e020e */
[----:B------:R-:W-:Y:S02]  /*8910*/  I2FP.F32.U32 R6, R11 ;  /* 0x0000000b00067245 */ /* 0x000fe40000201000 */
[--C-:B------:R-:W-:Y:S02]  /*8920*/  SHF.R.U64 R15, R4, UR6, R5.reuse ;  /* 0x00000006040f7c19 */ /* 0x100fe40008001205 */
[----:B------:R-:W-:Y:S01]  /*8930*/  SHF.R.U32.HI R4, RZ, UR6, R5 ;  /* 0x00000006ff047c19 */ /* 0x000fe20008011605 */
[----:B------:R-:W-:Y:S01]  /*8940*/  FMUL R6, R6, UR7 ;  /* 0x0000000706067c20 */ /* 0x000fe20008400000 */
[----:B------:R-:W-:-:S02]  /*8950*/  ULDC UR6, c[0x0][0x8b0] ;  /* 0x00022c0000067ab9 */ /* 0x000fc40000000800 */
[--C-:B------:R-:W-:Y:S01]  /*8960*/  SHF.R.U64 R21, R15, UR6, R4.reuse ;  /* 0x000000060f157c19 */ /* 0x100fe20008001204 */
[----:B------:R1:W2:Y:S01]  /*8970*/  F2I.U32.TRUNC.NTZ R24, R6 ;  /* 0x0000000600187305 */ /* 0x0002a2000020f000 */
[----:B------:R-:W-:Y:S01]  /*8980*/  SHF.R.U32.HI R4, RZ, UR6, R4 ;  /* 0x00000006ff047c19 */ /* 0x000fe20008011604 */
[----:B------:R-:W-:-:S03]  /*8990*/  ULDC UR6, c[0x0][0x900] ;  /* 0x0002400000067ab9 */ /* 0x000fc60000000800 */
[--C-:B------:R-:W-:Y:S02]  /*89a0*/  SHF.R.U64 R20, R21, UR6, R4.reuse ;  /* 0x0000000615147c19 */ /* 0x100fe40008001204 */
[----:B------:R-:W-:-:S03]  /*89b0*/  SHF.R.U32.HI R23, RZ, UR6, R4 ;  /* 0x00000006ff177c19 */ /* 0x000fc60008011604 */
[----:B------:R-:W-:Y:S02]  /*89c0*/  IMAD.MOV.U32 R4, RZ, RZ, R20 ;  /* 0x000000ffff047224 */ /* 0x000fe400078e0014 */
[----:B------:R-:W-:Y:S01]  /*89d0*/  IMAD.MOV.U32 R5, RZ, RZ, R23 ;  /* 0x000000ffff057224 */ /* 0x000fe200078e0017 */
[----:B-1----:R-:W-:Y:S06]  /*89e0*/  @!P0 BRA `(.L_x_162) ;  /* 0x0000000000288947 */ /* 0x002fec0003800000 */
        /* <DEDUP_REMOVED lines=10> */
.L_x_162:
[----:B------:R-:W-:Y:S01]  /*8a90*/  ISETP.NE.AND P0, PT, R2, 0x1, PT ;  /* 0x000000010200780c */ /* 0x000fe20003f05270 */
[----:B------:R-:W-:Y:S01]  /*8aa0*/  ULDC UR6, c[0x0][0x8f0] ;  /* 0x00023c0000067ab9 */ /* 0x000fe20000000800 */
[----:B--2---:R-:W-:Y:S01]  /*8ab0*/  IADD3 R24, -R24, RZ, RZ ;  /* 0x000000ff18187210 */ /* 0x004fe20007ffe1ff */
[----:B------:R-:W-:Y:S01]  /*8ac0*/  ULDC UR7, c[0x0][0x8b8] ;  /* 0x00022e0000077ab9 */ /* 0x000fe20000000800 */
[----:B------:R-:W-:Y:S01]  /*8ad0*/  SHF.R.U64 R4, R4, UR6, R5 ;  /* 0x0000000604047c19 */ /* 0x000fe20008001205 */
[----:B------:R-:W-:Y:S01]  /*8ae0*/  ULDC UR6, c[0x0][0x8e0] ;  /* 0x0002380000067ab9 */ /* 0x000fe20000000800 */
[----:B------:R-:W-:Y:S01]  /*8af0*/  LOP3.LUT R21, R21, UR17, RZ, 0xc0, !PT ;  /* 0x0000001115157c12 */ /* 0x000fe2000f8ec0ff */
[----:B------:R-:W-:Y:S01]  /*8b00*/  IMAD.MOV.U32 R6, RZ, RZ, R13 ;  /* 0x000000ffff067224 */ /* 0x000fe200078e000d */
[----:B------:R-:W-:Y:S01]  /*8b10*/  LOP3.LUT R15, R15, UR5, RZ, 0xc0, !PT ;  /* 0x000000050f0f7c12 */ /* 0x000fe2000f8ec0ff */
[----:B------:R-:W-:Y:S02]  /*8b20*/  IMAD.MOV R5, RZ, RZ, -R4 ;  /* 0x000000ffff057224 */ /* 0x000fe400078e0a04 */
[----:B------:R-:W-:-:S02]  /*8b30*/  IMAD R21, R4, UR18, R21 ;  /* 0x0000001204157c24 */ /* 0x000fc4000f8e0215 */
[----:B---3--:R-:W-:Y:S02]  /*8b40*/  @P0 IMAD R14, R22, R24, R11 ;  /* 0x00000018160e0224 */ /* 0x008fe400078e020b */
[----:B------:R-:W-:Y:S01]  /*8b50*/  IMAD R20, R5, UR6, R20 ;  /* 0x0000000605147c24 */ /* 0x000fe2000f8e0214 */
[----:B------:R-:W-:Y:S01]  /*8b60*/  ULDC UR6, c[0x0][0x8a8] ;  /* 0x00022a0000067ab9 */ /* 0x000fe20000000800 */
[----:B------:R-:W-:Y:S02]  /*8b70*/  IMAD R14, R21, UR7, R14 ;  /* 0x00000007150e7c24 */ /* 0x000fe4000f8e020e */
[----:B------:R-:W-:Y:S02]  /*8b80*/  IMAD R5, R20, UR6, R15 ;  /* 0x0000000614057c24 */ /* 0x000fe4000f8e020f */
[----:B------:R-:W-:-:S03]  /*8b90*/  IMAD.MOV.U32 R4, RZ, RZ, 0x1 ;  /* 0x00000001ff047424 */ /* 0x000fc600078e00ff */
[----:B------:R-:W-:Y:S02]  /*8ba0*/  SEL R7, R5, R14, !P0 ;  /* 0x0000000e05077207 */ /* 0x000fe40004000000 */
[----:B------:R-:W-:-:S07]  /*8bb0*/  SEL R20, R14, R5, !P0 ;  /* 0x000000050e147207 */ /* 0x000fce0004000000 */
.L_x_160:
[----:B------:R-:W-:Y:S05]  /*8bc0*/  BSYNC B1 ;  /* 0x0000000000017941 */ /* 0x000fea0003800000 */
.L_x_159:
[----:B------:R-:W-:-:S13]  /*8bd0*/  LOP3.LUT P0, RZ, R4, 0xff, RZ, 0xc0, !PT ;  /* 0x000000ff04ff7812 */ /* 0x000fda000780c0ff */
[----:B------:R-:W-:Y:S05]  /*8be0*/  @P0 BRA `(.L_x_163) ;  /* 0xfffffff400480947 */ /* 0x000fea000383ffff */
[----:B------:R-:W-:Y:S05]  /*8bf0*/  BSYNC B0 ;  /* 0x0000000000007941 */ /* 0x000fea0003800000 */
.L_x_152:
[----:B------:R-:W-:-:S03]  /*8c00*/  UMOV UR6, 0xffffffff ;  /* 0xffffffff00067882 */ /* 0x000fc60000000000 */
[----:B------:R-:W-:Y:S05]  /*8c10*/  BRA.DIV UR6, `(.L_x_164) ;  /* 0x0000000e06407947 */ /* 0x000fea000b800000 */
[----:B------:R-:W-:-:S13]  /*8c20*/  ELECT P6, URZ, PT ;  /* 0x00000000003f782f */ /* 0x000fda00038c0000 */
.L_x_197:
[----:B------:R-:W-:Y:S04]  /*8c30*/  BSSY B0, `(.L_x_165) ;  /* 0x0000073000007945 */ /* 0x000fe80003800000 */
[----:B------:R-:W-:Y:S05]  /*8c40*/  @!P6 BRA `(.L_x_166) ;  /* 0x0000000400c4e947 */ /* 0x000fea0003800000 */
[----:B------:R-:W-:-:S04]  /*8c50*/  LOP3.LUT R19, R19, 0x2, RZ, 0xfc, !PT ;  /* 0x0000000213137812 */ /* 0x000fc800078efcff */
[----:B------:R-:W-:-:S13]  /*8c60*/  ISETP.NE.AND P0, PT, R19, 0x3, PT ;  /* 0x000000031300780c */ /* 0x000fda0003f05270 */
[----:B------:R-:W-:Y:S05]  /*8c70*/  @!P0 BRA `(.L_x_167) ;  /* 0x0000000000048947 */ /* 0x000fea0003800000 */
[----:B------:R-:W-:Y:S01]  /*8c80*/  BPT.TRAP 0x1 ;  /* 0x000000040000795c */ /* 0x000fe20000300000 */
.L_x_167:
[----:B------:R-:W1:Y:S01]  /*8c90*/  S2R R3, SR_CgaCtaId ;  /* 0x0000000000037919 */ /* 0x000e620000008800 */
[----:B------:R-:W-:-:S04]  /*8ca0*/  MOV R2, 0x400 ;  /* 0x0000040000027802 */ /* 0x000fc80000000f00 */
[----:B-1----:R-:W-:Y:S02]  /*8cb0*/  LEA R3, R3, R2, 0x18 ;  /* 0x0000000203037211 */ /* 0x002fe400078ec0ff */
[----:B------:R-:W-:-:S03]  /*8cc0*/  SHF.L.U32 R2, R0, 0x1f, RZ ;  /* 0x0000001f00027819 */ /* 0x000fc600000006ff */
[----:B------:R-:W-:-:S04]  /*8cd0*/  VIADD R3, R3, 0x60 ;  /* 0x0000006003037836 */ /* 0x000fc80000000000 */
[C---:B------:R-:W-:Y:S02]  /*8ce0*/  IMAD R7, R12.reuse, 0x8, R3 ;  /* 0x000000080c077824 */ /* 0x040fe400078e0203 */
[----:B------:R-:W-:Y:S02]  /*8cf0*/  VIADD R12, R12, 0x1 ;  /* 0x000000010c0c7836 */ /* 0x000fe40000000000 */
[----:B------:R-:W1:Y:S03]  /*8d00*/  SYNCS.PHASECHK.TRANS64.TRYWAIT P0, [R7+URZ], R2 ;  /* 0x00000002070075a7 */ /* 0x000e66000800017f */
[----:B------:R-:W-:-:S04]  /*8d10*/  ISETP.NE.AND P1, PT, R12, 0xc, PT ;  /* 0x0000000c0c00780c */ /* 0x000fc80003f25270 */
[----:B------:R-:W-:Y:S02]  /*8d20*/  SEL R5, RZ, 0x1, P1 ;  /* 0x00000001ff057807 */ /* 0x000fe40000800000 */
[----:B------:R-:W-:Y:S02]  /*8d30*/  SEL R12, R12, RZ, P1 ;  /* 0x000000ff0c0c7207 */ /* 0x000fe40000800000 */
[----:B------:R-:W-:Y:S02]  /*8d40*/  LOP3.LUT R5, R0, R5, RZ, 0x3c, !PT ;  /* 0x0000000500057212 */ /* 0x000fe400078e3cff */
[----:B------:R-:W-:Y:S02]  /*8d50*/  LEA R9, R12, R3, 0x3 ;  /* 0x000000030c097211 */ /* 0x000fe400078e18ff */
[----:B------:R-:W-:Y:S01]  /*8d60*/  SHF.L.U32 R4, R5, 0x1f, RZ ;  /* 0x0000001f05047819 */ /* 0x000fe200000006ff */
[----:B-1----:R-:W-:Y:S06]  /*8d70*/  @!P0 BRA `(.L_x_168) ;  /* 0x0000000c00088947 */ /* 0x002fec0003800000 */
.L_x_198:
[----:B------:R-:W2:Y:S01]  /*8d80*/  SYNCS.PHASECHK.TRANS64.TRYWAIT P0, [R9+URZ], R4 ;  /* 0x00000004090075a7 */ /* 0x000ea2000800017f */
[----:B------:R-:W-:-:S05]  /*8d90*/  VIADD R0, R12, 0x1 ;  /* 0x000000010c007836 */ /* 0x000fca0000000000 */
[----:B------:R-:W-:-:S04]  /*8da0*/  ISETP.NE.AND P1, PT, R0, 0xc, PT ;  /* 0x0000000c0000780c */ /* 0x000fc80003f25270 */
[----:B-1----:R-:W-:Y:S02]  /*8db0*/  SEL R2, RZ, 0x1, P1 ;  /* 0x00000001ff027807 */ /* 0x002fe40000800000 */
[----:B------:R-:W-:Y:S02]  /*8dc0*/  SEL R0, R0, RZ, P1 ;  /* 0x000000ff00007207 */ /* 0x000fe40000800000 */
[----:B------:R-:W-:-:S03]  /*8dd0*/  LOP3.LUT R7, R5, R2, RZ, 0x3c, !PT ;  /* 0x0000000205077212 */ /* 0x000fc600078e3cff */
[----:B------:R-:W-:Y:S01]  /*8de0*/  IMAD R6, R0, 0x8, R3 ;  /* 0x0000000800067824 */ /* 0x000fe200078e0203 */
[----:B------:R-:W-:Y:S01]  /*8df0*/  SHF.L.U32 R5, R7, 0x1f, RZ ;  /* 0x0000001f07057819 */ /* 0x000fe200000006ff */
[----:B--2---:R-:W-:Y:S06]  /*8e00*/  @!P0 BRA `(.L_x_169) ;  /* 0x0000000800f88947 */ /* 0x004fec0003800000 */
.L_x_199:
[----:B------:R-:W2:Y:S01]  /*8e10*/  SYNCS.PHASECHK.TRANS64.TRYWAIT P0, [R6+URZ], R5 ;  /* 0x00000005060075a7 */ /* 0x000ea2000800017f */
[----:B------:R-:W-:-:S05]  /*8e20*/  VIADD R0, R0, 0x1 ;  /* 0x0000000100007836 */ /* 0x000fca0000000000 */
[----:B------:R-:W-:-:S04]  /*8e30*/  ISETP.NE.AND P1, PT, R0, 0xc, PT ;  /* 0x0000000c0000780c */ /* 0x000fc80003f25270 */
[----:B------:R-:W-:Y:S02]  /*8e40*/  SEL R2, RZ, 0x1, P1 ;  /* 0x00000001ff027807 */ /* 0x000fe40000800000 */
[----:B------:R-:W-:Y:S02]  /*8e50*/  SEL R0, R0, RZ, P1 ;  /* 0x000000ff00007207 */ /* 0x000fe40000800000 */
[----:B------:R-:W-:-:S03]  /*8e60*/  LOP3.LUT R7, R7, R2, RZ, 0x3c, !PT ;  /* 0x0000000207077212 */ /* 0x000fc600078e3cff */
[----:B-1----:R-:W-:Y:S01]  /*8e70*/  IMAD R9, R0, 0x8, R3 ;  /* 0x0000000800097824 */ /* 0x002fe200078e0203 */
[----:B------:R-:W-:Y:S01]  /*8e80*/  SHF.L.U32 R4, R7, 0x1f, RZ ;  /* 0x0000001f07047819 */ /* 0x000fe200000006ff */
[----:B--2---:R-:W-:Y:S06]  /*8e90*/  @!P0 BRA `(.L_x_170) ;  /* 0x0000000800e88947 */ /* 0x004fec0003800000 */
.L_x_200:
        /* <DEDUP_REMOVED lines=9> */
.L_x_201:
[----:B------:R-:W2:Y:S01]  /*8f30*/  SYNCS.PHASECHK.TRANS64.TRYWAIT P0, [R6+URZ], R5 ;  /* 0x00000005060075a7 */ /* 0x000ea2000800017f */
[----:B------:R-:W-:-:S04]  /*8f40*/  IADD3 R0, R0, 0x1, RZ ;  /* 0x0000000100007810 */ /* 0x000fc80007ffe0ff */
[----:B------:R-:W-:-:S04]  /*8f50*/  ISETP.NE.AND P1, PT, R0, 0xc, PT ;  /* 0x0000000c0000780c */ /* 0x000fc80003f25270 */
[----:B------:R-:W-:Y:S02]  /*8f60*/  SEL R2, RZ, 0x1, P1 ;  /* 0x00000001ff027807 */ /* 0x000fe40000800000 */
[----:B------:R-:W-:Y:S02]  /*8f70*/  SEL R0, R0, RZ, P1 ;  /* 0x000000ff00007207 */ /* 0x000fe40000800000 */
[----:B------:R-:W-:-:S03]  /*8f80*/  LOP3.LUT R7, R7, R2, RZ, 0x3c, !PT ;  /* 0x0000000207077212 */ /* 0x000fc600078e3cff */
[----:B-1----:R-:W-:Y:S01]  /*8f90*/  IMAD R9, R0, 0x8, R3 ;  /* 0x0000000800097824 */ /* 0x002fe200078e0203 */
[----:B------:R-:W-:Y:S01]  /*8fa0*/  SHF.L.U32 R4, R7, 0x1f, RZ ;  /* 0x0000001f07047819 */ /* 0x000fe200000006ff */
[----:B--2---:R-:W-:Y:S06]  /*8fb0*/  @!P0 BRA `(.L_x_172) ;  /* 0x0000000800c88947 */ /* 0x004fec0003800000 */
.L_x_202:
        /* <DEDUP_REMOVED lines=9> */
.L_x_203:
        /* <DEDUP_REMOVED lines=9> */
.L_x_204:
        /* <DEDUP_REMOVED lines=9> */
.L_x_205:
        /* <DEDUP_REMOVED lines=9> */
.L_x_206:
        /* <DEDUP_REMOVED lines=9> */
.L_x_207:
[----:B------:R-:W2:Y:S01]  /*9290*/  SYNCS.PHASECHK.TRANS64.TRYWAIT P0, [R6+URZ], R5 ;  /* 0x00000005060075a7 */ /* 0x000ea2000800017f */
[----:B------:R-:W-:-:S04]  /*92a0*/  IADD3 R0, R0, 0x1, RZ ;  /* 0x0000000100007810 */ /* 0x000fc80007ffe0ff */
[----:B------:R-:W-:-:S04]  /*92b0*/  ISETP.NE.AND P1, PT, R0, 0xc, PT ;  /* 0x0000000c0000780c */ /* 0x000fc80003f25270 */
[----:B------:R-:W-:Y:S02]  /*92c0*/  SEL R2, RZ, 0x1, P1 ;  /* 0x00000001ff027807 */ /* 0x000fe40000800000 */
[----:B------:R-:W-:Y:S02]  /*92d0*/  SEL R0, R0, RZ, P1 ;  /* 0x000000ff00007207 */ /* 0x000fe40000800000 */
[----:B------:R-:W-:Y:S01]  /*92e0*/  LOP3.LUT R2, R7, R2, RZ, 0x3c, !PT ;  /* 0x0000000207027212 */ /* 0x000fe200078e3cff */
[----:B--2---:R-:W-:Y:S06]  /*92f0*/  @!P0 BRA `(.L_x_178) ;  /* 0x0000000800708947 */ /* 0x004fec0003800000 */
.L_x_208:
[----:B------:R-:W-:Y:S01]  /*9300*/  IMAD R3, R0, 0x8, R3 ;  /* 0x0000000800037824 */ /* 0x000fe200078e0203 */
[----:B------:R-:W-:-:S07]  /*9310*/  SHF.L.U32 R0, R2, 0x1f, RZ ;  /* 0x0000001f02007819 */ /* 0x000fce00000006ff */
.L_x_179:
[----:B---3--:R3:W4:Y:S02]  /*9320*/  SYNCS.PHASECHK.TRANS64.TRYWAIT P0, [R3+URZ], R0 ;  /* 0x00000000030075a7 */ /* 0x008724000800017f */
[----:B----4-:R-:W-:Y:S05]  /*9330*/  @!P0 NANOSLEEP.SYNCS 0x989680 ;  /* 0x009896800000895d */ /* 0x010fea0003900000 */
[----:B------:R-:W4:Y:S02]  /*9340*/  @!P0 SYNCS.PHASECHK.TRANS64 P0, [R3+URZ], R0 ;  /* 0x00000000030085a7 */ /* 0x000f24000800007f */
[----:B----4-:R-:W-:Y:S05]  /*9350*/  @!P0 BRA `(.L_x_179) ;  /* 0xfffffffc00f08947 */ /* 0x010fea000383ffff */
.L_x_166:
[----:B------:R-:W-:Y:S05]  /*9360*/  BSYNC B0 ;  /* 0x0000000000007941 */ /* 0x000fea0003800000 */
.L_x_165:
[----:B------:R-:W-:Y:S05]  /*9370*/  EXIT ;  /* 0x000000000000794d */ /* 0x000fea0003800000 */
.L_x_25:
[----:B---3--:R-:W-:-:S04]  /*9380*/  IMAD.U32 R5, RZ, RZ, UR5 ;  /* 0x00000005ff057e24 */ /* 0x008fc8000f8e00ff */
[----:B------:R3:W4:Y:S03]  /*9390*/  SYNCS.PHASECHK.TRANS64.TRYWAIT P0, [R5+URZ], R0 ;  /* 0x00000000050075a7 */ /* 0x000726000800017f */
[----:B----4-:R-:W-:Y:S05]  /*93a0*/  @!P0 NANOSLEEP.SYNCS 0x989680 ;  /* 0x009896800000895d */ /* 0x010fea0003900000 */
[----:B------:R-:W4:Y:S02]  /*93b0*/  @!P0 SYNCS.PHASECHK.TRANS64 P0, [R5+URZ], R0 ;  /* 0x00000000050085a7 */ /* 0x000f24000800007f */
[----:B----4-:R-:W-:Y:S05]  /*93c0*/  @!P0 BRA `(.L_x_25) ;  /* 0xfffffffc00ec8947 */ /* 0x010fea000383ffff */
[----:B------:R-:W-:Y:S05]  /*93d0*/  BRA `(.L_x_24) ;  /* 0xffffff8800787947 */ /* 0x000fea000383ffff */
.L_x_31:
[----:B---3--:R-:W-:-:S04]  /*93e0*/  IMAD.U32 R6, RZ, RZ, UR8 ;  /* 0x00000008ff067e24 */ /* 0x008fc8000f8e00ff */
[----:B------:R3:W4:Y:S03]  /*93f0*/  SYNCS.PHASECHK.TRANS64.TRYWAIT P0, [R6+URZ], R5 ;  /* 0x00000005060075a7 */ /* 0x000726000800017f */
[----:B----4-:R-:W-:Y:S05]  /*9400*/  @!P0 NANOSLEEP.SYNCS 0x989680 ;  /* 0x009896800000895d */ /* 0x010fea0003900000 */
[----:B------:R-:W4:Y:S02]  /*9410*/  @!P0 SYNCS.PHASECHK.TRANS64 P0, [R6+URZ], R5 ;  /* 0x00000005060085a7 */ /* 0x000f24000800007f */
[----:B----4-:R-:W-:Y:S05]  /*9420*/  @!P0 BRA `(.L_x_31) ;  /* 0xfffffffc00ec8947 */ /* 0x010fea000383ffff */
[----:B------:R-:W-:Y:S05]  /*9430*/  BRA `(.L_x_30) ;  /* 0xffffff9000b47947 */ /* 0x000fea000383ffff */
.L_x_57:
[----:B--2---:R2:W3:Y:S02]  /*9440*/  SYNCS.PHASECHK.TRANS64.TRYWAIT P0, [R13+URZ+0xc0], R0 ;  /* 0x0000c0000d0075a7 */ /* 0x0044e4000800017f */
[----:B---3--:R-:W-:Y:S05]  /*9450*/  @!P0 NANOSLEEP.SYNCS 0x989680 ;  /* 0x009896800000895d */ /* 0x008fea0003900000 */
[----:B------:R-:W3:Y:S02]  /*9460*/  @!P0 SYNCS.PHASECHK.TRANS64 P0, [R13+URZ+0xc0], R0 ;  /* 0x0000c0000d0085a7 */ /* 0x000ee4000800007f */
[----:B---3--:R-:W-:Y:S05]  /*9470*/  @!P0 BRA `(.L_x_57) ;  /* 0xfffffffc00f08947 */ /* 0x008fea000383ffff */
[----:B------:R-:W-:Y:S05]  /*9480*/  BRA `(.L_x_180) ;  /* 0xffffffa400d47947 */ /* 0x000fea000383ffff */
.L_x_68:
[----:B--2---:R2:W3:Y:S02]  /*9490*/  SYNCS.PHASECHK.TRANS64.TRYWAIT P1, [R14+URZ+0xc0], R9 ;  /* 0x0000c0090e0075a7 */ /* 0x0044e4000802017f */
[----:B---3--:R-:W-:Y:S05]  /*94a0*/  @!P1 NANOSLEEP.SYNCS 0x989680 ;  /* 0x009896800000995d */ /* 0x008fea0003900000 */
[----:B------:R-:W3:Y:S02]  /*94b0*/  @!P1 SYNCS.PHASECHK.TRANS64 P1, [R14+URZ+0xc0], R9 ;  /* 0x0000c0090e0095a7 */ /* 0x000ee4000802007f */
[----:B---3--:R-:W-:Y:S05]  /*94c0*/  @!P1 BRA `(.L_x_68) ;  /* 0xfffffffc00f09947 */ /* 0x008fea000383ffff */
[----:B------:R-:W-:Y:S05]  /*94d0*/  BRA `(.L_x_181) ;  /* 0xffffffb0006c7947 */ /* 0x000fea000383ffff */
.L_x_79:
[----:B--2---:R2:W3:Y:S02]  /*94e0*/  SYNCS.PHASECHK.TRANS64.TRYWAIT P1, [R13+URZ+0xc0], R10 ;  /* 0x0000c00a0d0075a7 */ /* 0x0044e4000802017f */
[----:B---3--:R-:W-:Y:S05]  /*94f0*/  @!P1 NANOSLEEP.SYNCS 0x989680 ;  /* 0x009896800000995d */ /* 0x008fea0003900000 */
[----:B------:R-:W3:Y:S02]  /*9500*/  @!P1 SYNCS.PHASECHK.TRANS64 P1, [R13+URZ+0xc0], R10 ;  /* 0x0000c00a0d0095a7 */ /* 0x000ee4000802007f */
[----:B---3--:R-:W-:Y:S05]  /*9510*/  @!P1 BRA `(.L_x_79) ;  /* 0xfffffffc00f09947 */ /* 0x008fea000383ffff */
[----:B------:R-:W-:Y:S05]  /*9520*/  BRA `(.L_x_182) ;  /* 0xffffffb8008c7947 */ /* 0x000fea000383ffff */
.L_x_90:
[----:B--2---:R2:W3:Y:S02]  /*9530*/  SYNCS.PHASECHK.TRANS64.TRYWAIT P1, [R10+URZ+0xc0], R9 ;  /* 0x0000c0090a0075a7 */ /* 0x0044e4000802017f */
[----:B---3--:R-:W-:Y:S05]  /*9540*/  @!P1 NANOSLEEP.SYNCS 0x989680 ;  /* 0x009896800000995d */ /* 0x008fea0003900000 */
[----:B------:R-:W3:Y:S02]  /*9550*/  @!P1 SYNCS.PHASECHK.TRANS64 P1, [R10+URZ+0xc0], R9 ;  /* 0x0000c0090a0095a7 */ /* 0x000ee4000802007f */
[----:B---3--:R-:W-:Y:S05]  /*9560*/  @!P1 BRA `(.L_x_90) ;  /* 0xfffffffc00f09947 */ /* 0x008fea000383ffff */
[----:B------:R-:W-:Y:S05]  /*9570*/  BRA `(.L_x_183) ;  /* 0xffffffc000ac7947 */ /* 0x000fea000383ffff */
.L_x_106:
[----:B-1----:R-:W-:-:S04]  /*9580*/  IMAD.U32 R4, RZ, RZ, UR4 ;  /* 0x00000004ff047e24 */ /* 0x002fc8000f8e00ff */
[----:B------:R1:W2:Y:S03]  /*9590*/  SYNCS.PHASECHK.TRANS64.TRYWAIT P0, [R4+URZ+0x108], R3 ;  /* 0x00010803040075a7 */ /* 0x0002a6000800017f */
[----:B--2---:R-:W-:Y:S05]  /*95a0*/  @!P0 NANOSLEEP.SYNCS 0x989680 ;  /* 0x009896800000895d */ /* 0x004fea0003900000 */
[----:B------:R-:W2:Y:S02]  /*95b0*/  @!P0 SYNCS.PHASECHK.TRANS64 P0, [R4+URZ+0x108], R3 ;  /* 0x00010803040085a7 */ /* 0x000ea4000800007f */
[----:B--2---:R-:W-:Y:S05]  /*95c0*/  @!P0 BRA `(.L_x_106) ;  /* 0xfffffffc00ec8947 */ /* 0x004fea000383ffff */
[----:B------:R-:W-:Y:S05]  /*95d0*/  BRA `(.L_x_105) ;  /* 0xffffffd400d47947 */ /* 0x000fea000383ffff */
.L_x_115:
[----:B-1----:R-:W-:-:S04]  /*95e0*/  IMAD.U32 R5, RZ, RZ, UR5 ;  /* 0x00000005ff057e24 */ /* 0x002fc8000f8e00ff */
[----:B------:R1:W2:Y:S03]  /*95f0*/  SYNCS.PHASECHK.TRANS64.TRYWAIT P1, [R5+URZ+0xe0], R4 ;  /* 0x0000e004050075a7 */ /* 0x0002a6000802017f */
[----:B--2---:R-:W-:Y:S05]  /*9600*/  @!P1 NANOSLEEP.SYNCS 0x989680 ;  /* 0x009896800000995d */ /* 0x004fea0003900000 */
[----:B------:R-:W2:Y:S02]  /*9610*/  @!P1 SYNCS.PHASECHK.TRANS64 P1, [R5+URZ+0xe0], R4 ;  /* 0x0000e004050095a7 */ /* 0x000ea4000802007f */
[----:B--2---:R-:W-:Y:S05]  /*9620*/  @!P1 BRA `(.L_x_115) ;  /* 0xfffffffc00ec9947 */ /* 0x004fea000383ffff */
[----:B------:R-:W-:Y:S05]  /*9630*/  BRA `(.L_x_184) ;  /* 0xffffffd800c07947 */ /* 0x000fea000383ffff */
.L_x_121:
[----:B-12---:R-:W-:-:S04]  /*9640*/  MOV R5, UR5 ;  /* 0x0000000500057c02 */ /* 0x006fc80008000f00 */
[----:B------:R1:W2:Y:S03]  /*9650*/  SYNCS.PHASECHK.TRANS64.TRYWAIT P1, [R5+URZ+0xe8], R4 ;  /* 0x0000e804050075a7 */ /* 0x0002a6000802017f */
[----:B--2---:R-:W-:Y:S05]  /*9660*/  @!P1 NANOSLEEP.SYNCS 0x989680 ;  /* 0x009896800000995d */ /* 0x004fea0003900000 */
[----:B------:R-:W2:Y:S02]  /*9670*/  @!P1 SYNCS.PHASECHK.TRANS64 P1, [R5+URZ+0xe8], R4 ;  /* 0x0000e804050095a7 */ /* 0x000ea4000802007f */
[----:B--2---:R-:W-:Y:S05]  /*9680*/  @!P1 BRA `(.L_x_121) ;  /* 0xfffffffc00ec9947 */ /* 0x004fea000383ffff */
[----:B------:R-:W-:Y:S05]  /*9690*/  BRA `(.L_x_185) ;  /* 0xffffffdc00087947 */ /* 0x000fea000383ffff */
.L_x_127:
[----:B-123--:R-:W-:-:S04]  /*96a0*/  IMAD.U32 R5, RZ, RZ, UR5 ;  /* 0x00000005ff057e24 */ /* 0x00efc8000f8e00ff */
[----:B------:R1:W2:Y:S03]  /*96b0*/  SYNCS.PHASECHK.TRANS64.TRYWAIT P1, [R5+URZ+0xf0], R4 ;  /* 0x0000f004050075a7 */ /* 0x0002a6000802017f */
[----:B--2---:R-:W-:Y:S05]  /*96c0*/  @!P1 NANOSLEEP.SYNCS 0x989680 ;  /* 0x009896800000995d */ /* 0x004fea0003900000 */
[----:B------:R-:W2:Y:S02]  /*96d0*/  @!P1 SYNCS.PHASECHK.TRANS64 P1, [R5+URZ+0xf0], R4 ;  /* 0x0000f004050095a7 */ /* 0x000ea4000802007f */
[----:B--2---:R-:W-:Y:S05]  /*96e0*/  @!P1 BRA `(.L_x_127) ;  /* 0xfffffffc00ec9947 */ /* 0x004fea000383ffff */
[----:B------:R-:W-:Y:S05]  /*96f0*/  BRA `(.L_x_186) ;  /* 0xffffffdc00587947 */ /* 0x000fea000383ffff */
.L_x_133:
[----:B-1234-:R-:W-:-:S04]  /*9700*/  IMAD.U32 R5, RZ, RZ, UR5 ;  /* 0x00000005ff057e24 */ /* 0x01efc8000f8e00ff */
[----:B------:R1:W2:Y:S03]  /*9710*/  SYNCS.PHASECHK.TRANS64.TRYWAIT P1, [R5+URZ+0xf8], R4 ;  /* 0x0000f804050075a7 */ /* 0x0002a6000802017f */
[----:B--2---:R-:W-:Y:S05]  /*9720*/  @!P1 NANOSLEEP.SYNCS 0x989680 ;  /* 0x009896800000995d */ /* 0x004fea0003900000 */
[----:B------:R-:W2:Y:S02]  /*9730*/  @!P1 SYNCS.PHASECHK.TRANS64 P1, [R5+URZ+0xf8], R4 ;  /* 0x0000f804050095a7 */ /* 0x000ea4000802007f */
[----:B--2---:R-:W-:Y:S05]  /*9740*/  @!P1 BRA `(.L_x_133) ;  /* 0xfffffffc00ec9947 */ /* 0x004fea000383ffff */
[----:B------:R-:W-:Y:S05]  /*9750*/  BRA `(.L_x_187) ;  /* 0xffffffdc00a87947 */ /* 0x000fea000383ffff */
.L_x_145:
[----:B------:R1:W1:Y:S02]  /*9760*/  SYNCS.PHASECHK.TRANS64.TRYWAIT P0, [R3+URZ+0xe0], R0 ;  /* 0x0000e000030075a7 */ /* 0x000264000800017f */
[----:B-1----:R-:W-:Y:S05]  /*9770*/  @!P0 NANOSLEEP.SYNCS 0x989680 ;  /* 0x009896800000895d */ /* 0x002fea0003900000 */
[----:B------:R-:W1:Y:S02]  /*9780*/  @!P0 SYNCS.PHASECHK.TRANS64 P0, [R3+URZ+0xe0], R0 ;  /* 0x0000e000030085a7 */ /* 0x000e64000800007f */
[----:B-1----:R-:W-:Y:S05]  /*9790*/  @!P0 BRA `(.L_x_145) ;  /* 0xfffffffc00f08947 */ /* 0x002fea000383ffff */
[----:B------:R-:W-:Y:S05]  /*97a0*/  BRA `(.L_x_188) ;  /* 0xffffffe400a87947 */ /* 0x000fea000383ffff */
.L_x_147:
[----:B------:R1:W1:Y:S02]  /*97b0*/  SYNCS.PHASECHK.TRANS64.TRYWAIT P0, [R3+URZ+0xe8], R0 ;  /* 0x0000e800030075a7 */ /* 0x000264000800017f */
[----:B-1----:R-:W-:Y:S05]  /*97c0*/  @!P0 NANOSLEEP.SYNCS 0x989680 ;  /* 0x009896800000895d */ /* 0x002fea0003900000 */
[----:B------:R-:W1:Y:S02]  /*97d0*/  @!P0 SYNCS.PHASECHK.TRANS64 P0, [R3+URZ+0xe8], R0 ;  /* 0x0000e800030085a7 */ /* 0x000e64000800007f */
[----:B-1----:R-:W-:Y:S05]  /*97e0*/  @!P0 BRA `(.L_x_147) ;  /* 0xfffffffc00f08947 */ /* 0x002fea000383ffff */
[----:B------:R-:W-:Y:S05]  /*97f0*/  BRA `(.L_x_189) ;  /* 0xffffffe400a47947 */ /* 0x000fea000383ffff */
.L_x_149:
[----:B------:R1:W1:Y:S02]  /*9800*/  SYNCS.PHASECHK.TRANS64.TRYWAIT P0, [R3+URZ+0xf0], R0 ;  /* 0x0000f000030075a7 */ /* 0x000264000800017f */
[----:B-1----:R-:W-:Y:S05]  /*9810*/  @!P0 NANOSLEEP.SYNCS 0x989680 ;  /* 0x009896800000895d */ /* 0x002fea0003900000 */
[----:B------:R-:W1:Y:S02]  /*9820*/  @!P0 SYNCS.PHASECHK.TRANS64 P0, [R3+URZ+0xf0], R0 ;  /* 0x0000f000030085a7 */ /* 0x000e64000800007f */
[----:B-1----:R-:W-:Y:S05]  /*9830*/  @!P0 BRA `(.L_x_149) ;  /* 0xfffffffc00f08947 */ /* 0x002fea000383ffff */
[----:B------:R-:W-:Y:S05]  /*9840*/  BRA `(.L_x_190) ;  /* 0xffffffe400a07947 */ /* 0x000fea000383ffff */
.L_x_153:
[----:B------:R-:W-:Y:S01]  /*9850*/  BSSY B1, `(.L_x_191) ;  /* 0x0000006000017945 */ /* 0x000fe20003800000 */
[----:B------:R-:W-:-:S07]  /*9860*/  IMAD.MOV.U32 R15, RZ, RZ, -0x1 ;  /* 0xffffffffff0f7424 */ /* 0x000fce00078e00ff */
[----:B------:R-:W-:Y:S05]  /*9870*/  WARPSYNC.COLLECTIVE R15, `(.L_x_192) ;  /* 0x000000000f0c7348 */ /* 0x000fea0003c00000 */
[----:B------:R-:W-:Y:S02]  /*9880*/  ELECT P6, UR62, PT ;  /* 0x00000000003e782f */ /* 0x000fe400038c0000 */
[----:B------:R-:W-:Y:S01]  /*9890*/  MOV R14, UR62 ;  /* 0x0000003e000e7c02 */ /* 0x000fe20008000f00 */
[----:B------:R-:W-:Y:S10]  /*98a0*/  ENDCOLLECTIVE ;  /* 0x000000000000791b */ /* 0x000ff40003800000 */
.L_x_192:
[----:B------:R-:W-:Y:S05]  /*98b0*/  BSYNC B1 ;  /* 0x0000000000017941 */ /* 0x000fea0003800000 */
.L_x_191:
[----:B------:R-:W-:Y:S05]  /*98c0*/  BRA `(.L_x_193) ;  /* 0xffffffe8001c7947 */ /* 0x000fea000383ffff */
.L_x_156:
[----:B-1----:R1:W2:Y:S02]  /*98d0*/  SYNCS.PHASECHK.TRANS64.TRYWAIT P0, [R14+URZ+0x60], R11 ;  /* 0x0000600b0e0075a7 */ /* 0x0022a4000800017f */
[----:B--2---:R-:W-:Y:S05]  /*98e0*/  @!P0 NANOSLEEP.SYNCS 0x989680 ;  /* 0x009896800000895d */ /* 0x004fea0003900000 */
[----:B------:R-:W2:Y:S02]  /*98f0*/  @!P0 SYNCS.PHASECHK.TRANS64 P0, [R14+URZ+0x60], R11 ;  /* 0x0000600b0e0085a7 */ /* 0x000ea4000800007f */
[----:B--2---:R-:W-:Y:S05]  /*9900*/  @!P0 BRA `(.L_x_156) ;  /* 0xfffffffc00f08947 */ /* 0x004fea000383ffff */
[----:B------:R-:W-:Y:S05]  /*9910*/  BRA `(.L_x_194) ;  /* 0xffffffe800547947 */ /* 0x000fea000383ffff */
.L_x_164:
[----:B------:R-:W-:Y:S01]  /*9920*/  BSSY B0, `(.L_x_195) ;  /* 0x0000006000007945 */ /* 0x000fe20003800000 */
[----:B------:R-:W-:-:S07]  /*9930*/  IMAD.MOV.U32 R15, RZ, RZ, -0x1 ;  /* 0xffffffffff0f7424 */ /* 0x000fce00078e00ff */
[----:B------:R-:W-:Y:S05]  /*9940*/  WARPSYNC.COLLECTIVE R15, `(.L_x_196) ;  /* 0x000000000f0c7348 */ /* 0x000fea0003c00000 */
[----:B------:R-:W-:Y:S02]  /*9950*/  ELECT P6, UR62, PT ;  /* 0x00000000003e782f */ /* 0x000fe400038c0000 */
[----:B------:R-:W-:Y:S01]  /*9960*/  MOV R14, UR62 ;  /* 0x0000003e000e7c02 */ /* 0x000fe20008000f00 */
[----:B------:R-:W-:Y:S10]  /*9970*/  ENDCOLLECTIVE ;  /* 0x000000000000791b */ /* 0x000ff40003800000 */
.L_x_196:
[----:B------:R-:W-:Y:S05]  /*9980*/  BSYNC B0 ;  /* 0x0000000000007941 */ /* 0x000fea0003800000 */
.L_x_195:
[----:B------:R-:W-:Y:S05]  /*9990*/  BRA `(.L_x_197) ;  /* 0xfffffff000a47947 */ /* 0x000fea000383ffff */
.L_x_168:
[----:B-1----:R1:W2:Y:S02]  /*99a0*/  SYNCS.PHASECHK.TRANS64.TRYWAIT P0, [R7+URZ], R2 ;  /* 0x00000002070075a7 */ /* 0x0022a4000800017f */
[----:B--2---:R-:W-:Y:S05]  /*99b0*/  @!P0 NANOSLEEP.SYNCS 0x989680 ;  /* 0x009896800000895d */ /* 0x004fea0003900000 */
[----:B------:R-:W2:Y:S02]  /*99c0*/  @!P0 SYNCS.PHASECHK.TRANS64 P0, [R7+URZ], R2 ;  /* 0x00000002070085a7 */ /* 0x000ea4000800007f */
[----:B--2---:R-:W-:Y:S05]  /*99d0*/  @!P0 BRA `(.L_x_168) ;  /* 0xfffffffc00f08947 */ /* 0x004fea000383ffff */
[----:B------:R-:W-:Y:S05]  /*99e0*/  BRA `(.L_x_198) ;  /* 0xfffffff000e47947 */ /* 0x000fea000383ffff */
.L_x_169:
[----:B-1----:R1:W2:Y:S02]  /*99f0*/  SYNCS.PHASECHK.TRANS64.TRYWAIT P0, [R9+URZ], R4 ;  /* 0x00000004090075a7 */ /* 0x0022a4000800017f */
[----:B--2---:R-:W-:Y:S05]  /*9a00*/  @!P0 NANOSLEEP.SYNCS 0x989680 ;  /* 0x009896800000895d */ /* 0x004fea0003900000 */
[----:B------:R-:W2:Y:S02]  /*9a10*/  @!P0 SYNCS.PHASECHK.TRANS64 P0, [R9+URZ], R4 ;  /* 0x00000004090085a7 */ /* 0x000ea4000800007f */
[----:B--2---:R-:W-:Y:S05]  /*9a20*/  @!P0 BRA `(.L_x_169) ;  /* 0xfffffffc00f08947 */ /* 0x004fea000383ffff */
[----:B------:R-:W-:Y:S05]  /*9a30*/  BRA `(.L_x_199) ;  /* 0xfffffff000f47947 */ /* 0x000fea000383ffff */
.L_x_170:
[----:B-1----:R1:W2:Y:S02]  /*9a40*/  SYNCS.PHASECHK.TRANS64.TRYWAIT P0, [R6+URZ], R5 ;  /* 0x00000005060075a7 */ /* 0x0022a4000800017f */
[----:B--2---:R-:W-:Y:S05]  /*9a50*/  @!P0 NANOSLEEP.SYNCS 0x989680 ;  /* 0x009896800000895d */ /* 0x004fea0003900000 */
[----:B------:R-:W2:Y:S02]  /*9a60*/  @!P0 SYNCS.PHASECHK.TRANS64 P0, [R6+URZ], R5 ;  /* 0x00000005060085a7 */ /* 0x000ea4000800007f */
[----:B--2---:R-:W-:Y:S05]  /*9a70*/  @!P0 BRA `(.L_x_170) ;  /* 0xfffffffc00f08947 */ /* 0x004fea000383ffff */
[----:B------:R-:W-:Y:S05]  /*9a80*/  BRA `(.L_x_200) ;  /* 0xfffffff400047947 */ /* 0x000fea000383ffff */
.L_x_171:
[----:B-1----:R1:W2:Y:S02]  /*9a90*/  SYNCS.PHASECHK.TRANS64.TRYWAIT P0, [R9+URZ], R4 ;  /* 0x00000004090075a7 */ /* 0x0022a4000800017f */
[----:B--2---:R-:W-:Y:S05]  /*9aa0*/  @!P0 NANOSLEEP.SYNCS 0x989680 ;  /* 0x009896800000895d */ /* 0x004fea0003900000 */
[----:B------:R-:W2:Y:S02]  /*9ab0*/  @!P0 SYNCS.PHASECHK.TRANS64 P0, [R9+URZ], R4 ;  /* 0x00000004090085a7 */ /* 0x000ea4000800007f */
[----:B--2---:R-:W-:Y:S05]  /*9ac0*/  @!P0 BRA `(.L_x_171) ;  /* 0xfffffffc00f08947 */ /* 0x004fea000383ffff */
[----:B------:R-:W-:Y:S05]  /*9ad0*/  BRA `(.L_x_201) ;  /* 0xfffffff400147947 */ /* 0x000fea000383ffff */
.L_x_172:
[----:B-1----:R1:W2:Y:S02]  /*9ae0*/  SYNCS.PHASECHK.TRANS64.TRYWAIT P0, [R6+URZ], R5 ;  /* 0x00000005060075a7 */ /* 0x0022a4000800017f */
[----:B--2---:R-:W-:Y:S05]  /*9af0*/  @!P0 NANOSLEEP.SYNCS 0x989680 ;  /* 0x009896800000895d */ /* 0x004fea0003900000 */
[----:B------:R-:W2:Y:S02]  /*9b00*/  @!P0 SYNCS.PHASECHK.TRANS64 P0, [R6+URZ], R5 ;  /* 0x00000005060085a7 */ /* 0x000ea4000800007f */
[----:B--2---:R-:W-:Y:S05]  /*9b10*/  @!P0 BRA `(.L_x_172) ;  /* 0xfffffffc00f08947 */ /* 0x004fea000383ffff */
[----:B------:R-:W-:Y:S05]  /*9b20*/  BRA `(.L_x_202) ;  /* 0xfffffff400247947 */ /* 0x000fea000383ffff */
.L_x_173:
[----:B-1----:R1:W2:Y:S02]  /*9b30*/  SYNCS.PHASECHK.TRANS64.TRYWAIT P0, [R9+URZ], R4 ;  /* 0x00000004090075a7 */ /* 0x0022a4000800017f */
[----:B--2---:R-:W-:Y:S05]  /*9b40*/  @!P0 NANOSLEEP.SYNCS 0x989680 ;  /* 0x009896800000895d */ /* 0x004fea0003900000 */
[----:B------:R-:W2:Y:S02]  /*9b50*/  @!P0 SYNCS.PHASECHK.TRANS64 P0, [R9+URZ], R4 ;  /* 0x00000004090085a7 */ /* 0x000ea4000800007f */
[----:B--2---:R-:W-:Y:S05]  /*9b60*/  @!P0 BRA `(.L_x_173) ;  /* 0xfffffffc00f08947 */ /* 0x004fea000383ffff */
[----:B------:R-:W-:Y:S05]  /*9b70*/  BRA `(.L_x_203) ;  /* 0xfffffff400347947 */ /* 0x000fea000383ffff */
.L_x_174:
[----:B-1----:R1:W2:Y:S02]  /*9b80*/  SYNCS.PHASECHK.TRANS64.TRYWAIT P0, [R6+URZ], R5 ;  /* 0x00000005060075a7 */ /* 0x0022a4000800017f */
[----:B--2---:R-:W-:Y:S05]  /*9b90*/  @!P0 NANOSLEEP.SYNCS 0x989680 ;  /* 0x009896800000895d */ /* 0x004fea0003900000 */
[----:B------:R-:W2:Y:S02]  /*9ba0*/  @!P0 SYNCS.PHASECHK.TRANS64 P0, [R6+URZ], R5 ;  /* 0x00000005060085a7 */ /* 0x000ea4000800007f */
[----:B--2---:R-:W-:Y:S05]  /*9bb0*/  @!P0 BRA `(.L_x_174) ;  /* 0xfffffffc00f08947 */ /* 0x004fea000383ffff */
[----:B------:R-:W-:Y:S05]  /*9bc0*/  BRA `(.L_x_204) ;  /* 0xfffffff400447947 */ /* 0x000fea000383ffff */
.L_x_175:
[----:B-1----:R1:W2:Y:S02]  /*9bd0*/  SYNCS.PHASECHK.TRANS64.TRYWAIT P0, [R9+URZ], R4 ;  /* 0x00000004090075a7 */ /* 0x0022a4000800017f */
[----:B--2---:R-:W-:Y:S05]  /*9be0*/  @!P0 NANOSLEEP.SYNCS 0x989680 ;  /* 0x009896800000895d */ /* 0x004fea0003900000 */
[----:B------:R-:W2:Y:S02]  /*9bf0*/  @!P0 SYNCS.PHASECHK.TRANS64 P0, [R9+URZ], R4 ;  /* 0x00000004090085a7 */ /* 0x000ea4000800007f */
[----:B--2---:R-:W-:Y:S05]  /*9c00*/  @!P0 BRA `(.L_x_175) ;  /* 0xfffffffc00f08947 */ /* 0x004fea000383ffff */
[----:B------:R-:W-:Y:S05]  /*9c10*/  BRA `(.L_x_205) ;  /* 0xfffffff400547947 */ /* 0x000fea000383ffff */
.L_x_176:
[----:B-1----:R1:W2:Y:S02]  /*9c20*/  SYNCS.PHASECHK.TRANS64.TRYWAIT P0, [R6+URZ], R5 ;  /* 0x00000005060075a7 */ /* 0x0022a4000800017f */
[----:B--2---:R-:W-:Y:S05]  /*9c30*/  @!P0 NANOSLEEP.SYNCS 0x989680 ;  /* 0x009896800000895d */ /* 0x004fea0003900000 */
[----:B------:R-:W2:Y:S02]  /*9c40*/  @!P0 SYNCS.PHASECHK.TRANS64 P0, [R6+URZ], R5 ;  /* 0x00000005060085a7 */ /* 0x000ea4000800007f */
[----:B--2---:R-:W-:Y:S05]  /*9c50*/  @!P0 BRA `(.L_x_176) ;  /* 0xfffffffc00f08947 */ /* 0x004fea000383ffff */
[----:B------:R-:W-:Y:S05]  /*9c60*/  BRA `(.L_x_206) ;  /* 0xfffffff400647947 */ /* 0x000fea000383ffff */
.L_x_177:
[----:B-1----:R1:W2:Y:S02]  /*9c70*/  SYNCS.PHASECHK.TRANS64.TRYWAIT P0, [R9+URZ], R4 ;  /* 0x00000004090075a7 */ /* 0x0022a4000800017f */
[----:B--2---:R-:W-:Y:S05]  /*9c80*/  @!P0 NANOSLEEP.SYNCS 0x989680 ;  /* 0x009896800000895d */ /* 0x004fea0003900000 */
[----:B------:R-:W2:Y:S02]  /*9c90*/  @!P0 SYNCS.PHASECHK.TRANS64 P0, [R9+URZ], R4 ;  /* 0x00000004090085a7 */ /* 0x000ea4000800007f */
[----:B--2---:R-:W-:Y:S05]  /*9ca0*/  @!P0 BRA `(.L_x_177) ;  /* 0xfffffffc00f08947 */ /* 0x004fea000383ffff */
[----:B------:R-:W-:Y:S05]  /*9cb0*/  BRA `(.L_x_207) ;  /* 0xfffffff400747947 */ /* 0x000fea000383ffff */
.L_x_178:
[----:B--2---:R2:W3:Y:S02]  /*9cc0*/  SYNCS.PHASECHK.TRANS64.TRYWAIT P0, [R6+URZ], R5 ;  /* 0x00000005060075a7 */ /* 0x0044e4000800017f */
[----:B---3--:R-:W-:Y:S05]  /*9cd0*/  @!P0 NANOSLEEP.SYNCS 0x989680 ;  /* 0x009896800000895d */ /* 0x008fea0003900000 */
[----:B------:R-:W3:Y:S02]  /*9ce0*/  @!P0 SYNCS.PHASECHK.TRANS64 P0, [R6+URZ], R5 ;  /* 0x00000005060085a7 */ /* 0x000ee4000800007f */
[----:B---3--:R-:W-:Y:S05]  /*9cf0*/  @!P0 BRA `(.L_x_178) ;  /* 0xfffffffc00f08947 */ /* 0x008fea000383ffff */
[----:B------:R-:W-:Y:S05]  /*9d00*/  BRA `(.L_x_208) ;  /* 0xfffffff4007c7947 */ /* 0x000fea000383ffff */
.L_x_209:
[----:B------:R-:W-:-:S00]  /*9d10*/  BRA `(.L_x_209) ;  /* 0xfffffffc00fc7947 */ /* 0x000fc0000383ffff */
[----:B------:R-:W-:-:S00]  /*9d20*/  NOP ;  /* 0x0000000000007918 */ /* 0x000fc00000000000 */
        /* <DEDUP_REMOVED lines=13> */
.L_x_210:


//--------------------- .nv.global.init           --------------------------
	.section	.nv.global.init,"aw",@progbits
.nv.global.init:
	.type		$str$24,@object
	.size		$str$24,($str$25 - $str$24)
$str$24:
        /*0000*/ 	.byte	0x28, 0x61, 0x64, 0x64, 0x72, 0x65, 0x73, 0x73, 0x20, 0x26, 0x20, 0x6d, 0x61, 0x73, 0x6b, 0x29
        /*0010*/ 	.byte	0x20, 0x3d, 0x3d, 0x20, 0x30, 0x00
	.type		$str$25,@object
	.size		$str$25,(__unnamed_1 - $str$25)
$str$25:
        /*0016*/ 	.byte	0x2f, 0x74, 0x6d, 0x70, 0x2f, 0x63, 0x75, 0x74, 0x6c, 0x61, 0x73, 0x73, 0x5f, 0x73, 0x77, 0x65
        /*0026*/ 	.byte	0x65, 0x70, 0x5f, 0x73, 0x72, 0x63, 0x2f, 0x69, 0x6e, 0x63, 0x6c, 0x75, 0x64, 0x65, 0x2f, 0x63
        /*0036*/ 	.byte	0x75, 0x74, 0x65, 0x2f, 0x70, 0x6f, 0x69, 0x6e, 0x74, 0x65, 0x72, 0x5f, 0x66, 0x6c, 0x61, 0x67
        /*0046*/ 	.byte	0x67, 0x65, 0x64, 0x2e, 0x68, 0x70, 0x70, 0x00
	.type		__unnamed_1,@object
	.size		__unnamed_1,(__unnamed_2 - __unnamed_1)
__unnamed_1:
        /*004e*/ 	.byte	0x61, 0x75, 0x74, 0x6f, 0x20, 0x63, 0x75, 0x74, 0x65, 0x3a, 0x3a, 0x61, 0x73, 0x5f, 0x70, 0x6f
        /* <DEDUP_REMOVED lines=27> */
        /*020e*/ 	.byte	0x3a, 0x43, 0x3c, 0x34, 0x30, 0x39, 0x36, 0x3e, 0x3e, 0x3e, 0x3e, 0x3e, 0x5d, 0x00
	.type		__unnamed_2,@object
	.size		__unnamed_2,(.L_1 - __unnamed_2)
__unnamed_2:
        /* <DEDUP_REMOVED lines=29> */
.L_1:


//--------------------- .nv.shared._ZN7cutlass13device_kernelINS_4gemm6kernel13GemmUniversalIN4cute5tupleIJiiiiEEENS1_10collective13CollectiveMmaINS1_37MainloopSm90TmaGmmaWarpSpecializedFP8ILi12ENS5_IJNS4_1CILi2EEENSA_ILi1EEESC_EEENS1_35KernelTmaWarpSpecializedCooperativeEEENS5_IJNSA_ILi128EEESG_NSA_ILi64EEEEEENS_12float_e4m3_tENS5_IJlSC_lEEESJ_SK_NS4_8TiledMMAINS4_8MMA_AtomIJNS4_4SM904GMMA31MMA_64x128x32_F32E4M3E4M3_SS_TNILNSO_7ScaleInE1ELSQ_1EEEEEENS4_6LayoutISD_NS5_IJSC_NSA_ILi0EEESU_EEEEENS5_IJNS4_10UnderscoreESX_SX_EEEEENS4_13SM90_TMA_LOADENS4_14ComposedLayoutINS4_7SwizzleILi2ELi4ELi3EEENS4_18smem_ptr_flag_bitsILi8EEENST_INS5_IJNSA_ILi8EEESH_EEENS5_IJSH_SC_EEEEEEEvNS4_8identityENS4_23SM90_TMA_LOAD_MULTICASTES1A_vS1B_EENS_8epilogue10collective18CollectiveEpilogueINS1E_22Sm90TmaWarpSpecializedILi4ELi2ELi16ELb0ELb0EEEJSI_NS5_IJSG_NSA_ILi32EEEEEESJ_SK_SJ_SK_NS1E_6fusion15FusionCallbacksIS1I_NS1L_13LinCombEltActINS1E_6thread4ReLuESJ_fSJ_fLNS_15FloatRoundStyleE2EEESI_S1K_JEEES10_NS11_INS12_ILi1ELi4ELi3EEES15_NST_INS5_IJS16_S1J_EEENS5_IJS1J_SC_EEEEEEENS4_39AutoVectorizingCopyWithAssumedAlignmentILi128EEENS4_14SM90_TMA_STOREES1X_S1Z_NS4_9Copy_AtomIJNS4_17SM90_U32x4_STSM_NENS_6half_tEEEEvEEEvvEEEEvNT_6ParamsE --------------------------
	.section	.nv.shared._ZN7cutlass13device_kernelINS_4gemm6kernel13GemmUniversalIN4cute5tupleIJiiiiEEENS1_10collective13CollectiveMmaINS1_37MainloopSm90TmaGmmaWarpSpecializedFP8ILi12ENS5_IJNS4_1CILi2EEENSA_ILi1EEESC_EEENS1_35KernelTmaWarpSpecializedCooperativeEEENS5_IJNSA_ILi128EEESG_NSA_ILi64EEEEEENS_12float_e4m3_tENS5_IJlSC_lEEESJ_SK_NS4_8TiledMMAINS4_8MMA_AtomIJNS4_4SM904GMMA31MMA_64x128x32_F32E4M3E4M3_SS_TNILNSO_7ScaleInE1ELSQ_1EEEEEENS4_6LayoutISD_NS5_IJSC_NSA_ILi0EEESU_EEEEENS5_IJNS4_10UnderscoreESX_SX_EEEEENS4_13SM90_TMA_LOADENS4_14ComposedLayoutINS4_7SwizzleILi2ELi4ELi3EEENS4_18smem_ptr_flag_bitsILi8EEENST_INS5_IJNSA_ILi8EEESH_EEENS5_IJSH_SC_EEEEEEEvNS4_8identityENS4_23SM90_TMA_LOAD_MULTICASTES1A_vS1B_EENS_8epilogue10collective18CollectiveEpilogueINS1E_22Sm90TmaWarpSpecializedILi4ELi2ELi16ELb0ELb0EEEJSI_NS5_IJSG_NSA_ILi32EEEEEESJ_SK_SJ_SK_NS1E_6fusion15FusionCallbacksIS1I_NS1L_13LinCombEltActINS1E_6thread4ReLuESJ_fSJ_fLNS_15FloatRoundStyleE2EEESI_S1K_JEEES10_NS11_INS12_ILi1ELi4ELi3EEES15_NST_INS5_IJS16_S1J_EEENS5_IJS1J_SC_EEEEEEENS4_39AutoVectorizingCopyWithAssumedAlignmentILi128EEENS4_14SM90_TMA_STOREES1X_S1Z_NS4_9Copy_AtomIJNS4_17SM90_U32x4_STSM_NENS_6half_tEEEEvEEEvvEEEEvNT_6ParamsE,"aw",@nobits
	.sectionflags	@""
	.align	16
	.zero		1024


//--------------------- .nv.shared.reserved.0     --------------------------
	.section	.nv.shared.reserved.0,"aw",@nobits
	.weak		__nv_reservedSMEM_offset_0_alias
	.size		__nv_reservedSMEM_offset_0_alias, 0, 0
	.other		__nv_reservedSMEM_offset_0_alias,@"STO_CUDA_RESERVED_SHARED STV_DEFAULT"
__nv_reservedSMEM_offset_0_alias:
	.zero		0


//--------------------- .nv.global                --------------------------
	.section	.nv.global,"aw",@nobits
.nv.global:
	.type		_ZN39_INTERNAL_33fd63c6_4_k_cu_ff911523_37774cute1_E,@object
	.size		_ZN39_INTERNAL_33fd63c6_4_k_cu_ff911523_37774cute1_E,(_ZN39_INTERNAL_33fd63c6_4_k_cu_ff911523_37774cuda3std3__45__cpo6cbeginE - _ZN39_INTERNAL_33fd63c6_4_k_cu_ff911523_37774cute1_E)
_ZN39_INTERNAL_33fd63c6_4_k_cu_ff911523_37774cute1_E:
	.zero		1
	.type		_ZN39_INTERNAL_33fd63c6_4_k_cu_ff911523_37774cuda3std3__45__cpo6cbeginE,@object
	.size		_ZN39_INTERNAL_33fd63c6_4_k_cu_ff911523_37774cuda3std3__45__cpo6cbeginE,(_ZN39_INTERNAL_33fd63c6_4_k_cu_ff911523_37774cuda3std3__48in_placeE - _ZN39_INTERNAL_33fd63c6_4_k_cu_ff911523_37774cuda3std3__45__cpo6cbeginE)
_ZN39_INTERNAL_33fd63c6_4_k_cu_ff911523_37774cuda3std3__45__cpo6cbeginE:
	.zero		1
	.type		_ZN39_INTERNAL_33fd63c6_4_k_cu_ff911523_37774cuda3std3__48in_placeE,@object
	.size		_ZN39_INTERNAL_33fd63c6_4_k_cu_ff911523_37774cuda3std3__48in_placeE,(_ZN39_INTERNAL_33fd63c6_4_k_cu_ff911523_37774cuda3std6ranges3__45__cpo9iter_moveE - _ZN39_INTERNAL_33fd63c6_4_k_cu_ff911523_37774cuda3std3__48in_placeE)
_ZN39_INTERNAL_33fd63c6_4_k_cu_ff911523_37774cuda3std3__48in_placeE:
	.zero		1
	.type		_ZN39_INTERNAL_33fd63c6_4_k_cu_ff911523_37774cuda3std6ranges3__45__cpo9iter_moveE,@object
	.size		_ZN39_INTERNAL_33fd63c6_4_k_cu_ff911523_37774cuda3std6ranges3__45__cpo9iter_moveE,(_ZN39_INTERNAL_33fd63c6_4_k_cu_ff911523_37774cuda3std3__45__cpo5beginE - _ZN39_INTERNAL_33fd63c6_4_k_cu_ff911523_37774cuda3std6ranges3__45__cpo9iter_moveE)
_ZN39_INTERNAL_33fd63c6_4_k_cu_ff911523_37774cuda3std6ranges3__45__cpo9iter_moveE:
	.zero		1
	.type		_ZN39_INTERNAL_33fd63c6_4_k_cu_ff911523_37774cuda3std3__45__cpo5beginE,@object
	.size		_ZN39_INTERNAL_33fd63c6_4_k_cu_ff911523_37774cuda3std3__45__cpo5beginE,(_ZN39_INTERNAL_33fd63c6_4_k_cu_ff911523_37774cuda3std3__441_GLOBAL__N__33fd63c6_4_k_cu_ff911523_37776ignoreE - _ZN39_INTERNAL_33fd63c6_4_k_cu_ff911523_37774cuda3std3__45__cpo5beginE)
_ZN39_INTERNAL_33fd63c6_4_k_cu_ff911523_37774cuda3std3__45__cpo5beginE:
	.zero		1
	.type		_ZN39_INTERNAL_33fd63c6_4_k_cu_ff911523_37774cuda3std3__441_GLOBAL__N__33fd63c6_4_k_cu_ff911523_37776ignoreE,@object
	.size		_ZN39_INTERNAL_33fd63c6_4_k_cu_ff911523_37774cuda3std3__441_GLOBAL__N__33fd63c6_4_k_cu_ff911523_37776ignoreE,(_ZN39_INTERNAL_33fd63c6_4_k_cu_ff911523_37774cute7productE - _ZN39_INTERNAL_33fd63c6_4_k_cu_ff911523_37774cuda3std3__441_GLOBAL__N__33fd63c6_4_k_cu_ff911523_37776ignoreE)
_ZN39_INTERNAL_33fd63c6_4_k_cu_ff911523_37774cuda3std3__441_GLOBAL__N__33fd63c6_4_k_cu_ff911523_37776ignoreE:
	.zero		1
	.type		_ZN39_INTERNAL_33fd63c6_4_k_cu_ff911523_37774cute7productE,@object
	.size		_ZN39_INTERNAL_33fd63c6_4_k_cu_ff911523_37774cute7productE,(_ZN39_INTERNAL_33fd63c6_4_k_cu_ff911523_37774cuda3std3__45__cpo3endE - _ZN39_INTERNAL_33fd63c6_4_k_cu_ff911523_37774cute7productE)
_ZN39_INTERNAL_33fd63c6_4_k_cu_ff911523_37774cute7productE:
	.zero		1
	.type		_ZN39_INTERNAL_33fd63c6_4_k_cu_ff911523_37774cuda3std3__45__cpo3endE,@object
	.size		_ZN39_INTERNAL_33fd63c6_4_k_cu_ff911523_37774cuda3std3__45__cpo3endE,(_ZN39_INTERNAL_33fd63c6_4_k_cu_ff911523_37774cuda3std3__419piecewise_constructE - _ZN39_INTERNAL_33fd63c6_4_k_cu_ff911523_37774cuda3std3__45__cpo3endE)
_ZN39_INTERNAL_33fd63c6_4_k_cu_ff911523_37774cuda3std3__45__cpo3endE:
	.zero		1
	.type		_ZN39_INTERNAL_33fd63c6_4_k_cu_ff911523_37774cuda3std3__419piecewise_constructE,@object
	.size		_ZN39_INTERNAL_33fd63c6_4_k_cu_ff911523_37774cuda3std3__419piecewise_constructE,(_ZN39_INTERNAL_33fd63c6_4_k_cu_ff911523_37774cuda3std3__45__cpo4cendE - _ZN39_INTERNAL_33fd63c6_4_k_cu_ff911523_37774cuda3std3__419piecewise_constructE)
_ZN39_INTERNAL_33fd63c6_4_k_cu_ff911523_37774cuda3std3__419piecewise_constructE:
	.zero		1
	.type		_ZN39_INTERNAL_33fd63c6_4_k_cu_ff911523_37774cuda3std3__45__cpo4cendE,@object
	.size		_ZN39_INTERNAL_33fd63c6_4_k_cu_ff911523_37774cuda3std3__45__cpo4cendE,(_ZN39_INTERNAL_33fd63c6_4_k_cu_ff911523_37774cuda3std6ranges3__45__cpo4swapE - _ZN39_INTERNAL_33fd63c6_4_k_cu_ff911523_37774cuda3std3__45__cpo4cendE)
_ZN39_INTERNAL_33fd63c6_4_k_cu_ff911523_37774cuda3std3__45__cpo4cendE:
	.zero		1
	.type		_ZN39_INTERNAL_33fd63c6_4_k_cu_ff911523_37774cuda3std6ranges3__45__cpo4swapE,@object
	.size		_ZN39_INTERNAL_33fd63c6_4_k_cu_ff911523_37774cuda3std6ranges3__45__cpo4swapE,(.L_9 - _ZN39_INTERNAL_33fd63c6_4_k_cu_ff911523_37774cuda3std6ranges3__45__cpo4swapE)
_ZN39_INTERNAL_33fd63c6_4_k_cu_ff911523_37774cuda3std6ranges3__45__cpo4swapE:
	.zero		1
.L_9:


//--------------------- .nv.constant0._ZN7cutlass13device_kernelINS_4gemm6kernel13GemmUniversalIN4cute5tupleIJiiiiEEENS1_10collective13CollectiveMmaINS1_37MainloopSm90TmaGmmaWarpSpecializedFP8ILi12ENS5_IJNS4_1CILi2EEENSA_ILi1EEESC_EEENS1_35KernelTmaWarpSpecializedCooperativeEEENS5_IJNSA_ILi128EEESG_NSA_ILi64EEEEEENS_12float_e4m3_tENS5_IJlSC_lEEESJ_SK_NS4_8TiledMMAINS4_8MMA_AtomIJNS4_4SM904GMMA31MMA_64x128x32_F32E4M3E4M3_SS_TNILNSO_7ScaleInE1ELSQ_1EEEEEENS4_6LayoutISD_NS5_IJSC_NSA_ILi0EEESU_EEEEENS5_IJNS4_10UnderscoreESX_SX_EEEEENS4_13SM90_TMA_LOADENS4_14ComposedLayoutINS4_7SwizzleILi2ELi4ELi3EEENS4_18smem_ptr_flag_bitsILi8EEENST_INS5_IJNSA_ILi8EEESH_EEENS5_IJSH_SC_EEEEEEEvNS4_8identityENS4_23SM90_TMA_LOAD_MULTICASTES1A_vS1B_EENS_8epilogue10collective18CollectiveEpilogueINS1E_22Sm90TmaWarpSpecializedILi4ELi2ELi16ELb0ELb0EEEJSI_NS5_IJSG_NSA_ILi32EEEEEESJ_SK_SJ_SK_NS1E_6fusion15FusionCallbacksIS1I_NS1L_13LinCombEltActINS1E_6thread4ReLuESJ_fSJ_fLNS_15FloatRoundStyleE2EEESI_S1K_JEEES10_NS11_INS12_ILi1ELi4ELi3EEES15_NST_INS5_IJS16_S1J_EEENS5_IJS1J_SC_EEEEEEENS4_39AutoVectorizingCopyWithAssumedAlignmentILi128EEENS4_14SM90_TMA_STOREES1X_S1Z_NS4_9Copy_AtomIJNS4_17SM90_U32x4_STSM_NENS_6half_tEEEEvEEEvvEEEEvNT_6ParamsE --------------------------
	.section	.nv.constant0._ZN7cutlass13device_kernelINS_4gemm6kernel13GemmUniversalIN4cute5tupleIJiiiiEEENS1_10collective13CollectiveMmaINS1_37MainloopSm90TmaGmmaWarpSpecializedFP8ILi12ENS5_IJNS4_1CILi2EEENSA_ILi1EEESC_EEENS1_35KernelTmaWarpSpecializedCooperativeEEENS5_IJNSA_ILi128EEESG_NSA_ILi64EEEEEENS_12float_e4m3_tENS5_IJlSC_lEEESJ_SK_NS4_8TiledMMAINS4_8MMA_AtomIJNS4_4SM904GMMA31MMA_64x128x32_F32E4M3E4M3_SS_TNILNSO_7ScaleInE1ELSQ_1EEEEEENS4_6LayoutISD_NS5_IJSC_NSA_ILi0EEESU_EEEEENS5_IJNS4_10UnderscoreESX_SX_EEEEENS4_13SM90_TMA_LOADENS4_14ComposedLayoutINS4_7SwizzleILi2ELi4ELi3EEENS4_18smem_ptr_flag_bitsILi8EEENST_INS5_IJNSA_ILi8EEESH_EEENS5_IJSH_SC_EEEEEEEvNS4_8identityENS4_23SM90_TMA_LOAD_MULTICASTES1A_vS1B_EENS_8epilogue10collective18CollectiveEpilogueINS1E_22Sm90TmaWarpSpecializedILi4ELi2ELi16ELb0ELb0EEEJSI_NS5_IJSG_NSA_ILi32EEEEEESJ_SK_SJ_SK_NS1E_6fusion15FusionCallbacksIS1I_NS1L_13LinCombEltActINS1E_6thread4ReLuESJ_fSJ_fLNS_15FloatRoundStyleE2EEESI_S1K_JEEES10_NS11_INS12_ILi1ELi4ELi3EEES15_NST_INS5_IJS16_S1J_EEENS5_IJS1J_SC_EEEEEEENS4_39AutoVectorizingCopyWithAssumedAlignmentILi128EEENS4_14SM90_TMA_STOREES1X_S1Z_NS4_9Copy_AtomIJNS4_17SM90_U32x4_STSM_NENS_6half_tEEEEvEEEvvEEEEvNT_6ParamsE,"a",@progbits
	.sectionflags	@""
	.align	4
.nv.constant0._ZN7cutlass13device_kernelINS_4gemm6kernel13GemmUniversalIN4cute5tupleIJiiiiEEENS1_10collective13CollectiveMmaINS1_37MainloopSm90TmaGmmaWarpSpecializedFP8ILi12ENS5_IJNS4_1CILi2EEENSA_ILi1EEESC_EEENS1_35KernelTmaWarpSpecializedCooperativeEEENS5_IJNSA_ILi128EEESG_NSA_ILi64EEEEEENS_12float_e4m3_tENS5_IJlSC_lEEESJ_SK_NS4_8TiledMMAINS4_8MMA_AtomIJNS4_4SM904GMMA31MMA_64x128x32_F32E4M3E4M3_SS_TNILNSO_7ScaleInE1ELSQ_1EEEEEENS4_6LayoutISD_NS5_IJSC_NSA_ILi0EEESU_EEEEENS5_IJNS4_10UnderscoreESX_SX_EEEEENS4_13SM90_TMA_LOADENS4_14ComposedLayoutINS4_7SwizzleILi2ELi4ELi3EEENS4_18smem_ptr_flag_bitsILi8EEENST_INS5_IJNSA_ILi8EEESH_EEENS5_IJSH_SC_EEEEEEEvNS4_8identityENS4_23SM90_TMA_LOAD_MULTICASTES1A_vS1B_EENS_8epilogue10collective18CollectiveEpilogueINS1E_22Sm90TmaWarpSpecializedILi4ELi2ELi16ELb0ELb0EEEJSI_NS5_IJSG_NSA_ILi32EEEEEESJ_SK_SJ_SK_NS1E_6fusion15FusionCallbacksIS1I_NS1L_13LinCombEltActINS1E_6thread4ReLuESJ_fSJ_fLNS_15FloatRoundStyleE2EEESI_S1K_JEEES10_NS11_INS12_ILi1ELi4ELi3EEES15_NST_INS5_IJS16_S1J_EEENS5_IJS1J_SC_EEEEEEENS4_39AutoVectorizingCopyWithAssumedAlignmentILi128EEENS4_14SM90_TMA_STOREES1X_S1Z_NS4_9Copy_AtomIJNS4_17SM90_U32x4_STSM_NENS_6half_tEEEEvEEEvvEEEEvNT_6ParamsE:
	.zero		2432


//--------------------- SYMBOLS --------------------------

	.type		.nv.reservedSmem.offset0,@object
	.size		.nv.reservedSmem.offset0,0x4
	.type		__assertfail,@function
